//
// Generated by NVIDIA NVVM Compiler
//
// Compiler Build ID: CL-36424714
// Cuda compilation tools, release 13.0, V13.0.88
// Based on NVVM 20.0.0
//

.version 9.0
.target sm_100
.address_size 64

	// .globl	_Z21convertRgb2GrayKernelP6uchar3iiPh

.visible .entry _Z21convertRgb2GrayKernelP6uchar3iiPh(
	.param .u64 .ptr .align 1 _Z21convertRgb2GrayKernelP6uchar3iiPh_param_0,
	.param .u32 _Z21convertRgb2GrayKernelP6uchar3iiPh_param_1,
	.param .u32 _Z21convertRgb2GrayKernelP6uchar3iiPh_param_2,
	.param .u64 .ptr .align 1 _Z21convertRgb2GrayKernelP6uchar3iiPh_param_3
)
{
	.reg .pred 	%p<4>;
	.reg .b16 	%rs<4>;
	.reg .b32 	%r<13>;
	.reg .b64 	%rd<9>;
	.reg .b64 	%fd<7>;

	ld.param.u64 	%rd1, [_Z21convertRgb2GrayKernelP6uchar3iiPh_param_0];
	ld.param.u32 	%r3, [_Z21convertRgb2GrayKernelP6uchar3iiPh_param_1];
	ld.param.u32 	%r4, [_Z21convertRgb2GrayKernelP6uchar3iiPh_param_2];
	ld.param.u64 	%rd2, [_Z21convertRgb2GrayKernelP6uchar3iiPh_param_3];
	mov.u32 	%r5, %ntid.x;
	mov.u32 	%r6, %ctaid.x;
	mov.u32 	%r7, %tid.x;
	mad.lo.s32 	%r1, %r5, %r6, %r7;
	mov.u32 	%r8, %ntid.y;
	mov.u32 	%r9, %ctaid.y;
	mov.u32 	%r10, %tid.y;
	mad.lo.s32 	%r2, %r8, %r9, %r10;
	setp.ge.s32 	%p1, %r2, %r4;
	setp.ge.s32 	%p2, %r1, %r3;
	or.pred  	%p3, %p2, %p1;
	@%p3 bra 	$L__BB0_2;
	cvta.to.global.u64 	%rd3, %rd1;
	cvta.to.global.u64 	%rd4, %rd2;
	mad.lo.s32 	%r11, %r3, %r2, %r1;
	cvt.s64.s32 	%rd5, %r11;
	mul.wide.s32 	%rd6, %r11, 3;
	add.s64 	%rd7, %rd3, %rd6;
	ld.global.u8 	%rs1, [%rd7];
	cvt.rn.f64.u16 	%fd1, %rs1;
	ld.global.u8 	%rs2, [%rd7+1];
	cvt.rn.f64.u16 	%fd2, %rs2;
	mul.f64 	%fd3, %fd2, 0d3FE2B851EB851EB8;
	fma.rn.f64 	%fd4, %fd1, 0d3FD322D0E5604189, %fd3;
	ld.global.u8 	%rs3, [%rd7+2];
	cvt.rn.f64.u16 	%fd5, %rs3;
	fma.rn.f64 	%fd6, %fd5, 0d3FBD2F1A9FBE76C9, %fd4;
	cvt.rzi.u32.f64 	%r12, %fd6;
	add.s64 	%rd8, %rd4, %rd5;
	st.global.u8 	[%rd8], %r12;
$L__BB0_2:
	ret;

}
	// .globl	_Z17convolutionKernelPhiiPiS0_iS0_
.visible .entry _Z17convolutionKernelPhiiPiS0_iS0_(
	.param .u64 .ptr .align 1 _Z17convolutionKernelPhiiPiS0_iS0__param_0,
	.param .u32 _Z17convolutionKernelPhiiPiS0_iS0__param_1,
	.param .u32 _Z17convolutionKernelPhiiPiS0_iS0__param_2,
	.param .u64 .ptr .align 1 _Z17convolutionKernelPhiiPiS0_iS0__param_3,
	.param .u64 .ptr .align 1 _Z17convolutionKernelPhiiPiS0_iS0__param_4,
	.param .u32 _Z17convolutionKernelPhiiPiS0_iS0__param_5,
	.param .u64 .ptr .align 1 _Z17convolutionKernelPhiiPiS0_iS0__param_6
)
{
	.reg .pred 	%p<14>;
	.reg .b16 	%rs<116>;
	.reg .b32 	%r<118>;
	.reg .b64 	%rd<66>;

	ld.param.u64 	%rd5, [_Z17convolutionKernelPhiiPiS0_iS0__param_0];
	ld.param.u32 	%r21, [_Z17convolutionKernelPhiiPiS0_iS0__param_1];
	ld.param.u32 	%r22, [_Z17convolutionKernelPhiiPiS0_iS0__param_2];
	ld.param.u64 	%rd6, [_Z17convolutionKernelPhiiPiS0_iS0__param_3];
	ld.param.u64 	%rd7, [_Z17convolutionKernelPhiiPiS0_iS0__param_4];
	ld.param.u32 	%r23, [_Z17convolutionKernelPhiiPiS0_iS0__param_5];
	cvta.to.global.u64 	%rd1, %rd5;
	cvta.to.global.u64 	%rd2, %rd7;
	cvta.to.global.u64 	%rd3, %rd6;
	mov.u32 	%r24, %ntid.x;
	mov.u32 	%r25, %ctaid.x;
	mov.u32 	%r26, %tid.x;
	mad.lo.s32 	%r1, %r24, %r25, %r26;
	mov.u32 	%r27, %ntid.y;
	mov.u32 	%r28, %ctaid.y;
	mov.u32 	%r29, %tid.y;
	mad.lo.s32 	%r2, %r27, %r28, %r29;
	setp.ge.s32 	%p1, %r2, %r22;
	setp.ge.s32 	%p2, %r1, %r21;
	or.pred  	%p3, %p2, %p1;
	@%p3 bra 	$L__BB1_17;
	setp.lt.s32 	%p4, %r23, 1;
	mov.b32 	%r117, 0;
	@%p4 bra 	$L__BB1_16;
	shr.u32 	%r32, %r23, 1;
	sub.s32 	%r3, %r2, %r32;
	sub.s32 	%r4, %r1, %r32;
	add.s32 	%r5, %r21, -1;
	and.b32  	%r6, %r23, 7;
	and.b32  	%r7, %r23, 2147483640;
	mov.b16 	%rs115, 0;
	mov.b32 	%r112, 0;
	mov.u16 	%rs114, %rs115;
$L__BB1_3:
	ld.param.u32 	%r111, [_Z17convolutionKernelPhiiPiS0_iS0__param_2];
	setp.lt.u32 	%p5, %r23, 8;
	mul.lo.s32 	%r9, %r112, %r23;
	add.s32 	%r34, %r3, %r112;
	max.s32 	%r35, %r34, 0;
	add.s32 	%r36, %r111, -1;
	min.s32 	%r37, %r35, %r36;
	mul.lo.s32 	%r10, %r37, %r21;
	mov.b32 	%r115, 0;
	@%p5 bra 	$L__BB1_6;
	mov.b32 	%r113, 0;
$L__BB1_5:
	.pragma "nounroll";
	add.s32 	%r39, %r113, %r9;
	mul.wide.u32 	%rd8, %r39, 4;
	add.s64 	%rd9, %rd3, %rd8;
	ld.global.u8 	%rs29, [%rd9];
	add.s64 	%rd10, %rd2, %rd8;
	ld.global.u8 	%rs30, [%rd10];
	add.s32 	%r40, %r4, %r113;
	max.s32 	%r41, %r40, 0;
	min.s32 	%r42, %r41, %r5;
	add.s32 	%r43, %r42, %r10;
	cvt.s64.s32 	%rd11, %r43;
	add.s64 	%rd12, %rd1, %rd11;
	ld.global.u8 	%rs31, [%rd12];
	mad.lo.s16 	%rs32, %rs31, %rs29, %rs114;
	mad.lo.s16 	%rs33, %rs31, %rs30, %rs115;
	ld.global.u8 	%rs34, [%rd9+4];
	ld.global.u8 	%rs35, [%rd10+4];
	add.s32 	%r44, %r40, 1;
	max.s32 	%r45, %r44, 0;
	min.s32 	%r46, %r45, %r5;
	add.s32 	%r47, %r46, %r10;
	cvt.s64.s32 	%rd13, %r47;
	add.s64 	%rd14, %rd1, %rd13;
	ld.global.u8 	%rs36, [%rd14];
	mad.lo.s16 	%rs37, %rs36, %rs34, %rs32;
	mad.lo.s16 	%rs38, %rs36, %rs35, %rs33;
	ld.global.u8 	%rs39, [%rd9+8];
	ld.global.u8 	%rs40, [%rd10+8];
	add.s32 	%r48, %r40, 2;
	max.s32 	%r49, %r48, 0;
	min.s32 	%r50, %r49, %r5;
	add.s32 	%r51, %r50, %r10;
	cvt.s64.s32 	%rd15, %r51;
	add.s64 	%rd16, %rd1, %rd15;
	ld.global.u8 	%rs41, [%rd16];
	mad.lo.s16 	%rs42, %rs41, %rs39, %rs37;
	mad.lo.s16 	%rs43, %rs41, %rs40, %rs38;
	ld.global.u8 	%rs44, [%rd9+12];
	ld.global.u8 	%rs45, [%rd10+12];
	add.s32 	%r52, %r40, 3;
	max.s32 	%r53, %r52, 0;
	min.s32 	%r54, %r53, %r5;
	add.s32 	%r55, %r54, %r10;
	cvt.s64.s32 	%rd17, %r55;
	add.s64 	%rd18, %rd1, %rd17;
	ld.global.u8 	%rs46, [%rd18];
	mad.lo.s16 	%rs47, %rs46, %rs44, %rs42;
	mad.lo.s16 	%rs48, %rs46, %rs45, %rs43;
	ld.global.u8 	%rs49, [%rd9+16];
	ld.global.u8 	%rs50, [%rd10+16];
	add.s32 	%r56, %r40, 4;
	max.s32 	%r57, %r56, 0;
	min.s32 	%r58, %r57, %r5;
	add.s32 	%r59, %r58, %r10;
	cvt.s64.s32 	%rd19, %r59;
	add.s64 	%rd20, %rd1, %rd19;
	ld.global.u8 	%rs51, [%rd20];
	mad.lo.s16 	%rs52, %rs51, %rs49, %rs47;
	mad.lo.s16 	%rs53, %rs51, %rs50, %rs48;
	ld.global.u8 	%rs54, [%rd9+20];
	ld.global.u8 	%rs55, [%rd10+20];
	add.s32 	%r60, %r40, 5;
	max.s32 	%r61, %r60, 0;
	min.s32 	%r62, %r61, %r5;
	add.s32 	%r63, %r62, %r10;
	cvt.s64.s32 	%rd21, %r63;
	add.s64 	%rd22, %rd1, %rd21;
	ld.global.u8 	%rs56, [%rd22];
	mad.lo.s16 	%rs57, %rs56, %rs54, %rs52;
	mad.lo.s16 	%rs58, %rs56, %rs55, %rs53;
	ld.global.u8 	%rs59, [%rd9+24];
	ld.global.u8 	%rs60, [%rd10+24];
	add.s32 	%r64, %r40, 6;
	max.s32 	%r65, %r64, 0;
	min.s32 	%r66, %r65, %r5;
	add.s32 	%r67, %r66, %r10;
	cvt.s64.s32 	%rd23, %r67;
	add.s64 	%rd24, %rd1, %rd23;
	ld.global.u8 	%rs61, [%rd24];
	mad.lo.s16 	%rs62, %rs61, %rs59, %rs57;
	mad.lo.s16 	%rs63, %rs61, %rs60, %rs58;
	ld.global.u8 	%rs64, [%rd9+28];
	ld.global.u8 	%rs65, [%rd10+28];
	add.s32 	%r68, %r40, 7;
	max.s32 	%r69, %r68, 0;
	min.s32 	%r70, %r69, %r5;
	add.s32 	%r71, %r70, %r10;
	cvt.s64.s32 	%rd25, %r71;
	add.s64 	%rd26, %rd1, %rd25;
	ld.global.u8 	%rs66, [%rd26];
	mad.lo.s16 	%rs114, %rs66, %rs64, %rs62;
	mad.lo.s16 	%rs115, %rs66, %rs65, %rs63;
	add.s32 	%r113, %r113, 8;
	setp.ne.s32 	%p6, %r113, %r7;
	mov.u32 	%r115, %r7;
	@%p6 bra 	$L__BB1_5;
$L__BB1_6:
	setp.eq.s32 	%p7, %r6, 0;
	@%p7 bra 	$L__BB1_14;
	add.s32 	%r72, %r6, -1;
	setp.lt.u32 	%p8, %r72, 3;
	@%p8 bra 	$L__BB1_9;
	add.s32 	%r73, %r115, %r9;
	mul.wide.u32 	%rd27, %r73, 4;
	add.s64 	%rd28, %rd3, %rd27;
	ld.global.u8 	%rs68, [%rd28];
	add.s64 	%rd29, %rd2, %rd27;
	ld.global.u8 	%rs69, [%rd29];
	add.s32 	%r74, %r4, %r115;
	max.s32 	%r75, %r74, 0;
	min.s32 	%r76, %r75, %r5;
	add.s32 	%r77, %r76, %r10;
	cvt.s64.s32 	%rd30, %r77;
	add.s64 	%rd31, %rd1, %rd30;
	ld.global.u8 	%rs70, [%rd31];
	mad.lo.s16 	%rs71, %rs70, %rs68, %rs114;
	mad.lo.s16 	%rs72, %rs70, %rs69, %rs115;
	cvt.u64.u32 	%rd32, %r9;
	cvt.u64.u32 	%rd33, %r115;
	add.s64 	%rd34, %rd33, %rd32;
	shl.b64 	%rd35, %rd34, 2;
	add.s64 	%rd36, %rd3, %rd35;
	ld.global.u8 	%rs73, [%rd36+4];
	add.s64 	%rd37, %rd2, %rd35;
	ld.global.u8 	%rs74, [%rd37+4];
	add.s32 	%r78, %r74, 1;
	max.s32 	%r79, %r78, 0;
	min.s32 	%r80, %r79, %r5;
	add.s32 	%r81, %r80, %r10;
	cvt.s64.s32 	%rd38, %r81;
	add.s64 	%rd39, %rd1, %rd38;
	ld.global.u8 	%rs75, [%rd39];
	mad.lo.s16 	%rs76, %rs75, %rs73, %rs71;
	mad.lo.s16 	%rs77, %rs75, %rs74, %rs72;
	ld.global.u8 	%rs78, [%rd36+8];
	ld.global.u8 	%rs79, [%rd37+8];
	add.s32 	%r82, %r74, 2;
	max.s32 	%r83, %r82, 0;
	min.s32 	%r84, %r83, %r5;
	add.s32 	%r85, %r84, %r10;
	cvt.s64.s32 	%rd40, %r85;
	add.s64 	%rd41, %rd1, %rd40;
	ld.global.u8 	%rs80, [%rd41];
	mad.lo.s16 	%rs81, %rs80, %rs78, %rs76;
	mad.lo.s16 	%rs82, %rs80, %rs79, %rs77;
	ld.global.u8 	%rs83, [%rd36+12];
	ld.global.u8 	%rs84, [%rd37+12];
	add.s32 	%r86, %r74, 3;
	max.s32 	%r87, %r86, 0;
	min.s32 	%r88, %r87, %r5;
	add.s32 	%r89, %r88, %r10;
	cvt.s64.s32 	%rd42, %r89;
	add.s64 	%rd43, %rd1, %rd42;
	ld.global.u8 	%rs85, [%rd43];
	mad.lo.s16 	%rs114, %rs85, %rs83, %rs81;
	mad.lo.s16 	%rs115, %rs85, %rs84, %rs82;
	add.s32 	%r115, %r115, 4;
$L__BB1_9:
	and.b32  	%r90, %r23, 3;
	setp.eq.s32 	%p9, %r90, 0;
	@%p9 bra 	$L__BB1_14;
	setp.eq.s32 	%p10, %r90, 1;
	@%p10 bra 	$L__BB1_12;
	add.s32 	%r91, %r115, %r9;
	mul.wide.u32 	%rd44, %r91, 4;
	add.s64 	%rd45, %rd3, %rd44;
	ld.global.u8 	%rs87, [%rd45];
	add.s64 	%rd46, %rd2, %rd44;
	ld.global.u8 	%rs88, [%rd46];
	add.s32 	%r92, %r4, %r115;
	max.s32 	%r93, %r92, 0;
	min.s32 	%r94, %r93, %r5;
	add.s32 	%r95, %r94, %r10;
	cvt.s64.s32 	%rd47, %r95;
	add.s64 	%rd48, %rd1, %rd47;
	ld.global.u8 	%rs89, [%rd48];
	mad.lo.s16 	%rs90, %rs89, %rs87, %rs114;
	mad.lo.s16 	%rs91, %rs89, %rs88, %rs115;
	cvt.u64.u32 	%rd49, %r9;
	cvt.u64.u32 	%rd50, %r115;
	add.s64 	%rd51, %rd50, %rd49;
	shl.b64 	%rd52, %rd51, 2;
	add.s64 	%rd53, %rd3, %rd52;
	ld.global.u8 	%rs92, [%rd53+4];
	add.s64 	%rd54, %rd2, %rd52;
	ld.global.u8 	%rs93, [%rd54+4];
	add.s32 	%r96, %r92, 1;
	max.s32 	%r97, %r96, 0;
	min.s32 	%r98, %r97, %r5;
	add.s32 	%r99, %r98, %r10;
	cvt.s64.s32 	%rd55, %r99;
	add.s64 	%rd56, %rd1, %rd55;
	ld.global.u8 	%rs94, [%rd56];
	mad.lo.s16 	%rs114, %rs94, %rs92, %rs90;
	mad.lo.s16 	%rs115, %rs94, %rs93, %rs91;
	add.s32 	%r115, %r115, 2;
$L__BB1_12:
	and.b32  	%r100, %r23, 1;
	setp.eq.b32 	%p11, %r100, 1;
	not.pred 	%p12, %p11;
	@%p12 bra 	$L__BB1_14;
	add.s32 	%r101, %r115, %r9;
	mul.wide.u32 	%rd57, %r101, 4;
	add.s64 	%rd58, %rd3, %rd57;
	ld.global.u8 	%rs95, [%rd58];
	add.s64 	%rd59, %rd2, %rd57;
	ld.global.u8 	%rs96, [%rd59];
	add.s32 	%r102, %r4, %r115;
	max.s32 	%r103, %r102, 0;
	min.s32 	%r104, %r103, %r5;
	add.s32 	%r105, %r104, %r10;
	cvt.s64.s32 	%rd60, %r105;
	add.s64 	%rd61, %rd1, %rd60;
	ld.global.u8 	%rs97, [%rd61];
	mad.lo.s16 	%rs114, %rs97, %rs95, %rs114;
	mad.lo.s16 	%rs115, %rs97, %rs96, %rs115;
$L__BB1_14:
	add.s32 	%r112, %r112, 1;
	setp.ne.s32 	%p13, %r112, %r23;
	@%p13 bra 	$L__BB1_3;
	cvt.u32.u16 	%r106, %rs114;
	and.b32  	%r107, %r106, 255;
	cvt.u32.u16 	%r108, %rs115;
	and.b32  	%r109, %r108, 255;
	add.s32 	%r117, %r109, %r107;
$L__BB1_16:
	ld.param.u64 	%rd65, [_Z17convolutionKernelPhiiPiS0_iS0__param_6];
	mad.lo.s32 	%r110, %r21, %r2, %r1;
	cvta.to.global.u64 	%rd62, %rd65;
	mul.wide.s32 	%rd63, %r110, 4;
	add.s64 	%rd64, %rd62, %rd63;
	st.global.u32 	[%rd64], %r117;
$L__BB1_17:
	ret;

}
	// .globl	_Z21calImportantMatKernelPiiiS_S_
.visible .entry _Z21calImportantMatKernelPiiiS_S_(
	.param .u64 .ptr .align 1 _Z21calImportantMatKernelPiiiS_S__param_0,
	.param .u32 _Z21calImportantMatKernelPiiiS_S__param_1,
	.param .u32 _Z21calImportantMatKernelPiiiS_S__param_2,
	.param .u64 .ptr .align 1 _Z21calImportantMatKernelPiiiS_S__param_3,
	.param .u64 .ptr .align 1 _Z21calImportantMatKernelPiiiS_S__param_4
)
{
	.reg .pred 	%p<6>;
	.reg .b32 	%r<30>;
	.reg .b64 	%rd<13>;

	ld.param.u64 	%rd3, [_Z21calImportantMatKernelPiiiS_S__param_0];
	ld.param.u32 	%r12, [_Z21calImportantMatKernelPiiiS_S__param_1];
	ld.param.u32 	%r13, [_Z21calImportantMatKernelPiiiS_S__param_2];
	ld.param.u64 	%rd4, [_Z21calImportantMatKernelPiiiS_S__param_3];
	ld.param.u64 	%rd5, [_Z21calImportantMatKernelPiiiS_S__param_4];
	cvta.to.global.u64 	%rd1, %rd5;
	mov.u32 	%r14, %ntid.x;
	mov.u32 	%r15, %ctaid.x;
	mov.u32 	%r16, %tid.x;
	mad.lo.s32 	%r1, %r14, %r15, %r16;
	setp.ge.s32 	%p1, %r1, %r12;
	@%p1 bra 	$L__BB2_6;
	mad.lo.s32 	%r17, %r12, %r13, %r12;
	add.s32 	%r2, %r17, %r1;
	mul.wide.s32 	%rd6, %r2, 4;
	add.s64 	%rd2, %rd1, %rd6;
	ld.global.u32 	%r29, [%rd2];
	setp.lt.s32 	%p2, %r1, 1;
	mov.u32 	%r28, %r2;
	@%p2 bra 	$L__BB2_3;
	ld.global.u32 	%r18, [%rd2+-4];
	setp.gt.s32 	%p3, %r29, %r18;
	selp.s32 	%r19, -1, 0, %p3;
	add.s32 	%r28, %r2, %r19;
	min.s32 	%r29, %r29, %r18;
$L__BB2_3:
	add.s32 	%r20, %r12, -1;
	setp.ge.s32 	%p4, %r1, %r20;
	@%p4 bra 	$L__BB2_5;
	add.s32 	%r21, %r2, 1;
	ld.global.u32 	%r22, [%rd2+4];
	setp.gt.s32 	%p5, %r29, %r22;
	selp.b32 	%r28, %r21, %r28, %p5;
	min.s32 	%r29, %r29, %r22;
$L__BB2_5:
	mad.lo.s32 	%r23, %r13, %r12, %r1;
	cvta.to.global.u64 	%rd7, %rd3;
	mul.wide.s32 	%rd8, %r23, 4;
	add.s64 	%rd9, %rd7, %rd8;
	ld.global.u32 	%r24, [%rd9];
	add.s32 	%r25, %r24, %r29;
	add.s64 	%rd10, %rd1, %rd8;
	st.global.u32 	[%rd10], %r25;
	cvta.to.global.u64 	%rd11, %rd4;
	add.s64 	%rd12, %rd11, %rd8;
	st.global.u32 	[%rd12], %r28;
$L__BB2_6:
	ret;

}
	// .globl	_Z16seamRemoveKernelP6uchar3PhiiPiS0_S1_
.visible .entry _Z16seamRemoveKernelP6uchar3PhiiPiS0_S1_(
	.param .u64 .ptr .align 1 _Z16seamRemoveKernelP6uchar3PhiiPiS0_S1__param_0,
	.param .u64 .ptr .align 1 _Z16seamRemoveKernelP6uchar3PhiiPiS0_S1__param_1,
	.param .u32 _Z16seamRemoveKernelP6uchar3PhiiPiS0_S1__param_2,
	.param .u32 _Z16seamRemoveKernelP6uchar3PhiiPiS0_S1__param_3,
	.param .u64 .ptr .align 1 _Z16seamRemoveKernelP6uchar3PhiiPiS0_S1__param_4,
	.param .u64 .ptr .align 1 _Z16seamRemoveKernelP6uchar3PhiiPiS0_S1__param_5,
	.param .u64 .ptr .align 1 _Z16seamRemoveKernelP6uchar3PhiiPiS0_S1__param_6
)
{
	.reg .pred 	%p<6>;
	.reg .b16 	%rs<9>;
	.reg .b32 	%r<19>;
	.reg .b64 	%rd<29>;

	ld.param.u64 	%rd6, [_Z16seamRemoveKernelP6uchar3PhiiPiS0_S1__param_0];
	ld.param.u64 	%rd7, [_Z16seamRemoveKernelP6uchar3PhiiPiS0_S1__param_1];
	ld.param.u32 	%r5, [_Z16seamRemoveKernelP6uchar3PhiiPiS0_S1__param_2];
	ld.param.u32 	%r6, [_Z16seamRemoveKernelP6uchar3PhiiPiS0_S1__param_3];
	ld.param.u64 	%rd5, [_Z16seamRemoveKernelP6uchar3PhiiPiS0_S1__param_4];
	ld.param.u64 	%rd8, [_Z16seamRemoveKernelP6uchar3PhiiPiS0_S1__param_5];
	ld.param.u64 	%rd9, [_Z16seamRemoveKernelP6uchar3PhiiPiS0_S1__param_6];
	cvta.to.global.u64 	%rd1, %rd9;
	cvta.to.global.u64 	%rd2, %rd7;
	cvta.to.global.u64 	%rd3, %rd8;
	cvta.to.global.u64 	%rd4, %rd6;
	mov.u32 	%r7, %ntid.x;
	mov.u32 	%r8, %ctaid.x;
	mov.u32 	%r9, %tid.x;
	mad.lo.s32 	%r1, %r7, %r8, %r9;
	mov.u32 	%r10, %ntid.y;
	mov.u32 	%r11, %ctaid.y;
	mov.u32 	%r12, %tid.y;
	mad.lo.s32 	%r2, %r10, %r11, %r12;
	setp.ge.s32 	%p1, %r2, %r6;
	setp.ge.s32 	%p2, %r1, %r5;
	or.pred  	%p3, %p2, %p1;
	@%p3 bra 	$L__BB3_5;
	cvta.to.global.u64 	%rd10, %rd5;
	mul.wide.u32 	%rd11, %r2, 4;
	add.s64 	%rd12, %rd10, %rd11;
	ld.global.u32 	%r13, [%rd12];
	mul.lo.s32 	%r3, %r5, %r2;
	add.s32 	%r4, %r3, %r1;
	setp.ge.s32 	%p4, %r4, %r13;
	@%p4 bra 	$L__BB3_3;
	sub.s32 	%r17, %r3, %r2;
	add.s32 	%r18, %r17, %r1;
	cvt.s64.s32 	%rd21, %r18;
	mul.wide.s32 	%rd22, %r18, 3;
	add.s64 	%rd23, %rd3, %rd22;
	cvt.s64.s32 	%rd24, %r4;
	mul.wide.s32 	%rd25, %r4, 3;
	add.s64 	%rd26, %rd4, %rd25;
	ld.global.u8 	%rs5, [%rd26];
	ld.global.u8 	%rs6, [%rd26+1];
	ld.global.u8 	%rs7, [%rd26+2];
	st.global.u8 	[%rd23], %rs5;
	st.global.u8 	[%rd23+1], %rs6;
	st.global.u8 	[%rd23+2], %rs7;
	add.s64 	%rd27, %rd2, %rd24;
	ld.global.u8 	%rs8, [%rd27];
	add.s64 	%rd28, %rd1, %rd21;
	st.global.u8 	[%rd28], %rs8;
	bra.uni 	$L__BB3_5;
$L__BB3_3:
	add.s32 	%r14, %r5, -1;
	setp.ge.s32 	%p5, %r1, %r14;
	@%p5 bra 	$L__BB3_5;
	sub.s32 	%r15, %r3, %r2;
	add.s32 	%r16, %r15, %r1;
	cvt.s64.s32 	%rd13, %r16;
	mul.wide.s32 	%rd14, %r16, 3;
	add.s64 	%rd15, %rd3, %rd14;
	cvt.s64.s32 	%rd16, %r4;
	mul.wide.s32 	%rd17, %r4, 3;
	add.s64 	%rd18, %rd4, %rd17;
	ld.global.u8 	%rs1, [%rd18+3];
	ld.global.u8 	%rs2, [%rd18+4];
	ld.global.u8 	%rs3, [%rd18+5];
	st.global.u8 	[%rd15], %rs1;
	st.global.u8 	[%rd15+1], %rs2;
	st.global.u8 	[%rd15+2], %rs3;
	add.s64 	%rd19, %rd2, %rd16;
	ld.global.u8 	%rs4, [%rd19+1];
	add.s64 	%rd20, %rd1, %rd13;
	st.global.u8 	[%rd20], %rs4;
$L__BB3_5:
	ret;

}


// ===== COMPILED SASS (sm_100) =====

	.target	sm_100

	.elftype	@"ET_EXEC"


//--------------------- .note.nv.tkinfo           --------------------------
	.section	.note.nv.tkinfo,"",@"SHT_NOTE"
	.sectionflags	@"SHF_NOTE_NV_TKINFO"
	.tkinfo
        /*0018*/ 	.word	0x00000002
        /*0030*/ 	.string	""
        /*0030*/ 	.string	"ptxas"
        /*0030*/ 	.string	"Cuda compilation tools, release 13.0, V13.0.88"
        /*0030*/ 	.string	"Build cuda_13.0.r13.0/compiler.36424714_0"
        /*0030*/ 	.string	"-arch sm_100 -m 64 "



//--------------------- .note.nv.cuinfo           --------------------------
	.section	.note.nv.cuinfo,"",@"SHT_NOTE"
	.sectionflags	@"SHF_NOTE_NV_CUINFO"
        /*0018*/ 	.short	0x0002
        /*001a*/ 	.short	0x0064
        /*001c*/ 	.short	0x0082
	.zero		2


//--------------------- .nv.info                  --------------------------
	.section	.nv.info,"",@"SHT_CUDA_INFO"
	.align	4


	//----- nvinfo : EIATTR_REGCOUNT
	.align		4
        /*0000*/ 	.byte	0x04, 0x2f
        /*0002*/ 	.short	(.L_1 - .L_0)
	.align		4
.L_0:
        /*0004*/ 	.word	index@(_Z21convertRgb2GrayKernelP6uchar3iiPh)
        /*0008*/ 	.word	0x0000000e


	//----- nvinfo : EIATTR_FRAME_SIZE
	.align		4
.L_1:
        /*000c*/ 	.byte	0x04, 0x11
        /*000e*/ 	.short	(.L_3 - .L_2)
	.align		4
.L_2:
        /*0010*/ 	.word	index@(_Z21convertRgb2GrayKernelP6uchar3iiPh)
        /*0014*/ 	.word	0x00000000


	//----- nvinfo : EIATTR_REGCOUNT
	.align		4
.L_3:
        /*0018*/ 	.byte	0x04, 0x2f
        /*001a*/ 	.short	(.L_5 - .L_4)
	.align		4
.L_4:
        /*001c*/ 	.word	index@(_Z17convolutionKernelPhiiPiS0_iS0_)
        /*0020*/ 	.word	0x00000020


	//----- nvinfo : EIATTR_FRAME_SIZE
	.align		4
.L_5:
        /*0024*/ 	.byte	0x04, 0x11
        /*0026*/ 	.short	(.L_7 - .L_6)
	.align		4
.L_6:
        /*0028*/ 	.word	index@(_Z17convolutionKernelPhiiPiS0_iS0_)
        /*002c*/ 	.word	0x00000000


	//----- nvinfo : EIATTR_REGCOUNT
	.align		4
.L_7:
        /*0030*/ 	.byte	0x04, 0x2f
        /*0032*/ 	.short	(.L_9 - .L_8)
	.align		4
.L_8:
        /*0034*/ 	.word	index@(_Z21calImportantMatKernelPiiiS_S_)
        /*0038*/ 	.word	0x00000014


	//----- nvinfo : EIATTR_FRAME_SIZE
	.align		4
.L_9:
        /*003c*/ 	.byte	0x04, 0x11
        /*003e*/ 	.short	(.L_11 - .L_10)
	.align		4
.L_10:
        /*0040*/ 	.word	index@(_Z21calImportantMatKernelPiiiS_S_)
        /*0044*/ 	.word	0x00000000


	//----- nvinfo : EIATTR_REGCOUNT
	.align		4
.L_11:
        /*0048*/ 	.byte	0x04, 0x2f
        /*004a*/ 	.short	(.L_13 - .L_12)
	.align		4
.L_12:
        /*004c*/ 	.word	index@(_Z16seamRemoveKernelP6uchar3PhiiPiS0_S1_)
        /*0050*/ 	.word	0x00000012


	//----- nvinfo : EIATTR_FRAME_SIZE
	.align		4
.L_13:
        /*0054*/ 	.byte	0x04, 0x11
        /*0056*/ 	.short	(.L_15 - .L_14)
	.align		4
.L_14:
        /*0058*/ 	.word	index@(_Z16seamRemoveKernelP6uchar3PhiiPiS0_S1_)
        /*005c*/ 	.word	0x00000000


	//----- nvinfo : EIATTR_MIN_STACK_SIZE
	.align		4
.L_15:
        /*0060*/ 	.byte	0x04, 0x12
        /*0062*/ 	.short	(.L_17 - .L_16)
	.align		4
.L_16:
        /*0064*/ 	.word	index@(_Z16seamRemoveKernelP6uchar3PhiiPiS0_S1_)
        /*0068*/ 	.word	0x00000000


	//----- nvinfo : EIATTR_MIN_STACK_SIZE
	.align		4
.L_17:
        /*006c*/ 	.byte	0x04, 0x12
        /*006e*/ 	.short	(.L_19 - .L_18)
	.align		4
.L_18:
        /*0070*/ 	.word	index@(_Z21calImportantMatKernelPiiiS_S_)
        /*0074*/ 	.word	0x00000000


	//----- nvinfo : EIATTR_MIN_STACK_SIZE
	.align		4
.L_19:
        /*0078*/ 	.byte	0x04, 0x12
        /*007a*/ 	.short	(.L_21 - .L_20)
	.align		4
.L_20:
        /*007c*/ 	.word	index@(_Z17convolutionKernelPhiiPiS0_iS0_)
        /*0080*/ 	.word	0x00000000


	//----- nvinfo : EIATTR_MIN_STACK_SIZE
	.align		4
.L_21:
        /*0084*/ 	.byte	0x04, 0x12
        /*0086*/ 	.short	(.L_23 - .L_22)
	.align		4
.L_22:
        /*0088*/ 	.word	index@(_Z21convertRgb2GrayKernelP6uchar3iiPh)
        /*008c*/ 	.word	0x00000000
.L_23:


//--------------------- .nv.compat                --------------------------
	.section	.nv.compat,"",@"SHT_CUDA_COMPAT_INFO"
	.align	4
        /*0000*/ 	.byte	0x02, 0x09, 0x00, 0x00, 0x02, 0x02, 0x01, 0x00, 0x02, 0x05, 0x05, 0x00, 0x03, 0x07, 0x01, 0x01
        /*0010*/ 	.byte	0x02, 0x03, 0x00, 0x00, 0x02, 0x06, 0x01, 0x00, 0x04, 0x0b, 0x08, 0x00, 0x01, 0x00, 0x00, 0x00
        /*0020*/ 	.byte	0x00, 0x00, 0x00, 0x00


//--------------------- .nv.info._Z16seamRemoveKernelP6uchar3PhiiPiS0_S1_ --------------------------
	.section	.nv.info._Z16seamRemoveKernelP6uchar3PhiiPiS0_S1_,"",@"SHT_CUDA_INFO"
	.sectionflags	@""
	.align	4


	//----- nvinfo : EIATTR_CUDA_API_VERSION
	.align		4
        /*0000*/ 	.byte	0x04, 0x37
        /*0002*/ 	.short	(.L_25 - .L_24)
.L_24:
        /*0004*/ 	.word	0x00000082


	//----- nvinfo : EIATTR_KPARAM_INFO
	.align		4
.L_25:
        /*0008*/ 	.byte	0x04, 0x17
        /*000a*/ 	.short	(.L_27 - .L_26)
.L_26:
        /*000c*/ 	.word	0x00000000
        /*0010*/ 	.short	0x0006
        /*0012*/ 	.short	0x0028
        /*0014*/ 	.byte	0x00, 0xf5, 0x21, 0x00


	//----- nvinfo : EIATTR_KPARAM_INFO
	.align		4
.L_27:
        /*0018*/ 	.byte	0x04, 0x17
        /*001a*/ 	.short	(.L_29 - .L_28)
.L_28:
        /*001c*/ 	.word	0x00000000
        /*0020*/ 	.short	0x0005
        /*0022*/ 	.short	0x0020
        /*0024*/ 	.byte	0x00, 0xf5, 0x21, 0x00


	//----- nvinfo : EIATTR_KPARAM_INFO
	.align		4
.L_29:
        /*0028*/ 	.byte	0x04, 0x17
        /*002a*/ 	.short	(.L_31 - .L_30)
.L_30:
        /*002c*/ 	.word	0x00000000
        /*0030*/ 	.short	0x0004
        /*0032*/ 	.short	0x0018
        /*0034*/ 	.byte	0x00, 0xf5, 0x21, 0x00


	//----- nvinfo : EIATTR_KPARAM_INFO
	.align		4
.L_31:
        /*0038*/ 	.byte	0x04, 0x17
        /*003a*/ 	.short	(.L_33 - .L_32)
.L_32:
        /*003c*/ 	.word	0x00000000
        /*0040*/ 	.short	0x0003
        /*0042*/ 	.short	0x0014
        /*0044*/ 	.byte	0x00, 0xf0, 0x11, 0x00


	//----- nvinfo : EIATTR_KPARAM_INFO
	.align		4
.L_33:
        /*0048*/ 	.byte	0x04, 0x17
        /*004a*/ 	.short	(.L_35 - .L_34)
.L_34:
        /*004c*/ 	.word	0x00000000
        /*0050*/ 	.short	0x0002
        /*0052*/ 	.short	0x0010
        /*0054*/ 	.byte	0x00, 0xf0, 0x11, 0x00


	//----- nvinfo : EIATTR_KPARAM_INFO
	.align		4
.L_35:
        /*0058*/ 	.byte	0x04, 0x17
        /*005a*/ 	.short	(.L_37 - .L_36)
.L_36:
        /*005c*/ 	.word	0x00000000
        /*0060*/ 	.short	0x0001
        /*0062*/ 	.short	0x0008
        /*0064*/ 	.byte	0x00, 0xf5, 0x21, 0x00


	//----- nvinfo : EIATTR_KPARAM_INFO
	.align		4
.L_37:
        /*0068*/ 	.byte	0x04, 0x17
        /*006a*/ 	.short	(.L_39 - .L_38)
.L_38:
        /*006c*/ 	.word	0x00000000
        /*0070*/ 	.short	0x0000
        /*0072*/ 	.short	0x0000
        /*0074*/ 	.byte	0x00, 0xf5, 0x21, 0x00


	//----- nvinfo : EIATTR_SPARSE_MMA_MASK
	.align		4
.L_39:
        /*0078*/ 	.byte	0x03, 0x50
        /*007a*/ 	.short	0x0000


	//----- nvinfo : EIATTR_MAXREG_COUNT
	.align		4
        /*007c*/ 	.byte	0x03, 0x1b
        /*007e*/ 	.short	0x00ff


	//----- nvinfo : EIATTR_MERCURY_ISA_VERSION
	.align		4
        /*0080*/ 	.byte	0x03, 0x5f
        /*0082*/ 	.short	0x0101


	//----- nvinfo : EIATTR_VRC_CTA_INIT_COUNT
	.align		4
        /*0084*/ 	.byte	0x02, 0x4a
	.zero		1
	.zero		1


	//----- nvinfo : EIATTR_EXIT_INSTR_OFFSETS
	.align		4
        /*0088*/ 	.byte	0x04, 0x1c
        /*008a*/ 	.short	(.L_41 - .L_40)


	//   ....[0]....
.L_40:
        /*008c*/ 	.word	0x000000c0


	//   ....[1]....
        /*0090*/ 	.word	0x00000280


	//   ....[2]....
        /*0094*/ 	.word	0x000002b0


	//   ....[3]....
        /*0098*/ 	.word	0x00000400


	//----- nvinfo : EIATTR_CRS_STACK_SIZE
	.align		4
.L_41:
        /*009c*/ 	.byte	0x04, 0x1e
        /*009e*/ 	.short	(.L_43 - .L_42)
.L_42:
        /*00a0*/ 	.word	0x00000000


	//----- nvinfo : EIATTR_CBANK_PARAM_SIZE
	.align		4
.L_43:
        /*00a4*/ 	.byte	0x03, 0x19
        /*00a6*/ 	.short	0x0030


	//----- nvinfo : EIATTR_PARAM_CBANK
	.align		4
        /*00a8*/ 	.byte	0x04, 0x0a
        /*00aa*/ 	.short	(.L_45 - .L_44)
	.align		4
.L_44:
        /*00ac*/ 	.word	index@(.nv.constant0._Z16seamRemoveKernelP6uchar3PhiiPiS0_S1_)
        /*00b0*/ 	.short	0x0380
        /*00b2*/ 	.short	0x0030


	//----- nvinfo : EIATTR_SW_WAR
	.align		4
.L_45:
        /*00b4*/ 	.byte	0x04, 0x36
        /*00b6*/ 	.short	(.L_47 - .L_46)
.L_46:
        /*00b8*/ 	.word	0x00000008
.L_47:


//--------------------- .nv.info._Z21calImportantMatKernelPiiiS_S_ --------------------------
	.section	.nv.info._Z21calImportantMatKernelPiiiS_S_,"",@"SHT_CUDA_INFO"
	.sectionflags	@""
	.align	4


	//----- nvinfo : EIATTR_CUDA_API_VERSION
	.align		4
        /*0000*/ 	.byte	0x04, 0x37
        /*0002*/ 	.short	(.L_49 - .L_48)
.L_48:
        /*0004*/ 	.word	0x00000082


	//----- nvinfo : EIATTR_KPARAM_INFO
	.align		4
.L_49:
        /*0008*/ 	.byte	0x04, 0x17
        /*000a*/ 	.short	(.L_51 - .L_50)
.L_50:
        /*000c*/ 	.word	0x00000000
        /*0010*/ 	.short	0x0004
        /*0012*/ 	.short	0x0018
        /*0014*/ 	.byte	0x00, 0xf5, 0x21, 0x00


	//----- nvinfo : EIATTR_KPARAM_INFO
	.align		4
.L_51:
        /*0018*/ 	.byte	0x04, 0x17
        /*001a*/ 	.short	(.L_53 - .L_52)
.L_52:
        /*001c*/ 	.word	0x00000000
        /*0020*/ 	.short	0x0003
        /*0022*/ 	.short	0x0010
        /*0024*/ 	.byte	0x00, 0xf5, 0x21, 0x00


	//----- nvinfo : EIATTR_KPARAM_INFO
	.align		4
.L_53:
        /*0028*/ 	.byte	0x04, 0x17
        /*002a*/ 	.short	(.L_55 - .L_54)
.L_54:
        /*002c*/ 	.word	0x00000000
        /*0030*/ 	.short	0x0002
        /*0032*/ 	.short	0x000c
        /*0034*/ 	.byte	0x00, 0xf0, 0x11, 0x00


	//----- nvinfo : EIATTR_KPARAM_INFO
	.align		4
.L_55:
        /*0038*/ 	.byte	0x04, 0x17
        /*003a*/ 	.short	(.L_57 - .L_56)
.L_56:
        /*003c*/ 	.word	0x00000000
        /*0040*/ 	.short	0x0001
        /*0042*/ 	.short	0x0008
        /*0044*/ 	.byte	0x00, 0xf0, 0x11, 0x00


	//----- nvinfo : EIATTR_KPARAM_INFO
	.align		4
.L_57:
        /*0048*/ 	.byte	0x04, 0x17
        /*004a*/ 	.short	(.L_59 - .L_58)
.L_58:
        /*004c*/ 	.word	0x00000000
        /*0050*/ 	.short	0x0000
        /*0052*/ 	.short	0x0000
        /*0054*/ 	.byte	0x00, 0xf5, 0x21, 0x00


	//----- nvinfo : EIATTR_SPARSE_MMA_MASK
	.align		4
.L_59:
        /*0058*/ 	.byte	0x03, 0x50
        /*005a*/ 	.short	0x0000


	//----- nvinfo : EIATTR_MAXREG_COUNT
	.align		4
        /*005c*/ 	.byte	0x03, 0x1b
        /*005e*/ 	.short	0x00ff


	//----- nvinfo : EIATTR_MERCURY_ISA_VERSION
	.align		4
        /*0060*/ 	.byte	0x03, 0x5f
        /*0062*/ 	.short	0x0101


	//----- nvinfo : EIATTR_VRC_CTA_INIT_COUNT
	.align		4
        /*0064*/ 	.byte	0x02, 0x4a
	.zero		1
	.zero		1


	//----- nvinfo : EIATTR_EXIT_INSTR_OFFSETS
	.align		4
        /*0068*/ 	.byte	0x04, 0x1c
        /*006a*/ 	.short	(.L_61 - .L_60)


	//   ....[0]....
.L_60:
        /*006c*/ 	.word	0x00000070


	//   ....[1]....
        /*0070*/ 	.word	0x000002b0


	//----- nvinfo : EIATTR_CBANK_PARAM_SIZE
	.align		4
.L_61:
        /*0074*/ 	.byte	0x03, 0x19
        /*0076*/ 	.short	0x0020


	//----- nvinfo : EIATTR_PARAM_CBANK
	.align		4
        /*0078*/ 	.byte	0x04, 0x0a
        /*007a*/ 	.short	(.L_63 - .L_62)
	.align		4
.L_62:
        /*007c*/ 	.word	index@(.nv.constant0._Z21calImportantMatKernelPiiiS_S_)
        /*0080*/ 	.short	0x0380
        /*0082*/ 	.short	0x0020


	//----- nvinfo : EIATTR_SW_WAR
	.align		4
.L_63:
        /*0084*/ 	.byte	0x04, 0x36
        /*0086*/ 	.short	(.L_65 - .L_64)
.L_64:
        /*0088*/ 	.word	0x00000008
.L_65:


//--------------------- .nv.info._Z17convolutionKernelPhiiPiS0_iS0_ --------------------------
	.section	.nv.info._Z17convolutionKernelPhiiPiS0_iS0_,"",@"SHT_CUDA_INFO"
	.sectionflags	@""
	.align	4


	//----- nvinfo : EIATTR_CUDA_API_VERSION
	.align		4
        /*0000*/ 	.byte	0x04, 0x37
        /*0002*/ 	.short	(.L_67 - .L_66)
.L_66:
        /*0004*/ 	.word	0x00000082


	//----- nvinfo : EIATTR_KPARAM_INFO
	.align		4
.L_67:
        /*0008*/ 	.byte	0x04, 0x17
        /*000a*/ 	.short	(.L_69 - .L_68)
.L_68:
        /*000c*/ 	.word	0x00000000
        /*0010*/ 	.short	0x0006
        /*0012*/ 	.short	0x0028
        /*0014*/ 	.byte	0x00, 0xf5, 0x21, 0x00


	//----- nvinfo : EIATTR_KPARAM_INFO
	.align		4
.L_69:
        /*0018*/ 	.byte	0x04, 0x17
        /*001a*/ 	.short	(.L_71 - .L_70)
.L_70:
        /*001c*/ 	.word	0x00000000
        /*0020*/ 	.short	0x0005
        /*0022*/ 	.short	0x0020
        /*0024*/ 	.byte	0x00, 0xf0, 0x11, 0x00


	//----- nvinfo : EIATTR_KPARAM_INFO
	.align		4
.L_71:
        /*0028*/ 	.byte	0x04, 0x17
        /*002a*/ 	.short	(.L_73 - .L_72)
.L_72:
        /*002c*/ 	.word	0x00000000
        /*0030*/ 	.short	0x0004
        /*0032*/ 	.short	0x0018
        /*0034*/ 	.byte	0x00, 0xf5, 0x21, 0x00


	//----- nvinfo : EIATTR_KPARAM_INFO
	.align		4
.L_73:
        /*0038*/ 	.byte	0x04, 0x17
        /*003a*/ 	.short	(.L_75 - .L_74)
.L_74:
        /*003c*/ 	.word	0x00000000
        /*0040*/ 	.short	0x0003
        /*0042*/ 	.short	0x0010
        /*0044*/ 	.byte	0x00, 0xf5, 0x21, 0x00


	//----- nvinfo : EIATTR_KPARAM_INFO
	.align		4
.L_75:
        /*0048*/ 	.byte	0x04, 0x17
        /*004a*/ 	.short	(.L_77 - .L_76)
.L_76:
        /*004c*/ 	.word	0x00000000
        /*0050*/ 	.short	0x0002
        /*0052*/ 	.short	0x000c
        /*0054*/ 	.byte	0x00, 0xf0, 0x11, 0x00


	//----- nvinfo : EIATTR_KPARAM_INFO
	.align		4
.L_77:
        /*0058*/ 	.byte	0x04, 0x17
        /*005a*/ 	.short	(.L_79 - .L_78)
.L_78:
        /*005c*/ 	.word	0x00000000
        /*0060*/ 	.short	0x0001
        /*0062*/ 	.short	0x0008
        /*0064*/ 	.byte	0x00, 0xf0, 0x11, 0x00


	//----- nvinfo : EIATTR_KPARAM_INFO
	.align		4
.L_79:
        /*0068*/ 	.byte	0x04, 0x17
        /*006a*/ 	.short	(.L_81 - .L_80)
.L_80:
        /*006c*/ 	.word	0x00000000
        /*0070*/ 	.short	0x0000
        /*0072*/ 	.short	0x0000
        /*0074*/ 	.byte	0x00, 0xf5, 0x21, 0x00


	//----- nvinfo : EIATTR_SPARSE_MMA_MASK
	.align		4
.L_81:
        /*0078*/ 	.byte	0x03, 0x50
        /*007a*/ 	.short	0x0000


	//----- nvinfo : EIATTR_MAXREG_COUNT
	.align		4
        /*007c*/ 	.byte	0x03, 0x1b
        /*007e*/ 	.short	0x00ff


	//----- nvinfo : EIATTR_MERCURY_ISA_VERSION
	.align		4
        /*0080*/ 	.byte	0x03, 0x5f
        /*0082*/ 	.short	0x0101


	//----- nvinfo : EIATTR_VRC_CTA_INIT_COUNT
	.align		4
        /*0084*/ 	.byte	0x02, 0x4a
	.zero		1
	.zero		1


	//----- nvinfo : EIATTR_EXIT_INSTR_OFFSETS
	.align		4
        /*0088*/ 	.byte	0x04, 0x1c
        /*008a*/ 	.short	(.L_83 - .L_82)


	//   ....[0]....
.L_82:
        /*008c*/ 	.word	0x000000c0


	//   ....[1]....
        /*0090*/ 	.word	0x00001320


	//----- nvinfo : EIATTR_CBANK_PARAM_SIZE
	.align		4
.L_83:
        /*0094*/ 	.byte	0x03, 0x19
        /*0096*/ 	.short	0x0030


	//----- nvinfo : EIATTR_PARAM_CBANK
	.align		4
        /*0098*/ 	.byte	0x04, 0x0a
        /*009a*/ 	.short	(.L_85 - .L_84)
	.align		4
.L_84:
        /*009c*/ 	.word	index@(.nv.constant0._Z17convolutionKernelPhiiPiS0_iS0_)
        /*00a0*/ 	.short	0x0380
        /*00a2*/ 	.short	0x0030


	//----- nvinfo : EIATTR_SW_WAR
	.align		4
.L_85:
        /*00a4*/ 	.byte	0x04, 0x36
        /*00a6*/ 	.short	(.L_87 - .L_86)
.L_86:
        /*00a8*/ 	.word	0x00000008
.L_87:


//--------------------- .nv.info._Z21convertRgb2GrayKernelP6uchar3iiPh --------------------------
	.section	.nv.info._Z21convertRgb2GrayKernelP6uchar3iiPh,"",@"SHT_CUDA_INFO"
	.sectionflags	@""
	.align	4


	//----- nvinfo : EIATTR_CUDA_API_VERSION
	.align		4
        /*0000*/ 	.byte	0x04, 0x37
        /*0002*/ 	.short	(.L_89 - .L_88)
.L_88:
        /*0004*/ 	.word	0x00000082


	//----- nvinfo : EIATTR_KPARAM_INFO
	.align		4
.L_89:
        /*0008*/ 	.byte	0x04, 0x17
        /*000a*/ 	.short	(.L_91 - .L_90)
.L_90:
        /*000c*/ 	.word	0x00000000
        /*0010*/ 	.short	0x0003
        /*0012*/ 	.short	0x0010
        /*0014*/ 	.byte	0x00, 0xf5, 0x21, 0x00


	//----- nvinfo : EIATTR_KPARAM_INFO
	.align		4
.L_91:
        /*0018*/ 	.byte	0x04, 0x17
        /*001a*/ 	.short	(.L_93 - .L_92)
.L_92:
        /*001c*/ 	.word	0x00000000
        /*0020*/ 	.short	0x0002
        /*0022*/ 	.short	0x000c
        /*0024*/ 	.byte	0x00, 0xf0, 0x11, 0x00


	//----- nvinfo : EIATTR_KPARAM_INFO
	.align		4
.L_93:
        /*0028*/ 	.byte	0x04, 0x17
        /*002a*/ 	.short	(.L_95 - .L_94)
.L_94:
        /*002c*/ 	.word	0x00000000
        /*0030*/ 	.short	0x0001
        /*0032*/ 	.short	0x0008
        /*0034*/ 	.byte	0x00, 0xf0, 0x11, 0x00


	//----- nvinfo : EIATTR_KPARAM_INFO
	.align		4
.L_95:
        /*0038*/ 	.byte	0x04, 0x17
        /*003a*/ 	.short	(.L_97 - .L_96)
.L_96:
        /*003c*/ 	.word	0x00000000
        /*0040*/ 	.short	0x0000
        /*0042*/ 	.short	0x0000
        /*0044*/ 	.byte	0x00, 0xf5, 0x21, 0x00


	//----- nvinfo : EIATTR_SPARSE_MMA_MASK
	.align		4
.L_97:
        /*0048*/ 	.byte	0x03, 0x50
        /*004a*/ 	.short	0x0000


	//----- nvinfo : EIATTR_MAXREG_COUNT
	.align		4
        /*004c*/ 	.byte	0x03, 0x1b
        /*004e*/ 	.short	0x00ff


	//----- nvinfo : EIATTR_MERCURY_ISA_VERSION
	.align		4
        /*0050*/ 	.byte	0x03, 0x5f
        /*0052*/ 	.short	0x0101


	//----- nvinfo : EIATTR_VRC_CTA_INIT_COUNT
	.align		4
        /*0054*/ 	.byte	0x02, 0x4a
	.zero		1
	.zero		1


	//----- nvinfo : EIATTR_EXIT_INSTR_OFFSETS
	.align		4
        /*0058*/ 	.byte	0x04, 0x1c
        /*005a*/ 	.short	(.L_99 - .L_98)


	//   ....[0]....
.L_98:
        /*005c*/ 	.word	0x000000c0


	//   ....[1]....
        /*0060*/ 	.word	0x00000250


	//----- nvinfo : EIATTR_CBANK_PARAM_SIZE
	.align		4
.L_99:
        /*0064*/ 	.byte	0x03, 0x19
        /*0066*/ 	.short	0x0018


	//----- nvinfo : EIATTR_PARAM_CBANK
	.align		4
        /*0068*/ 	.byte	0x04, 0x0a
        /*006a*/ 	.short	(.L_101 - .L_100)
	.align		4
.L_100:
        /*006c*/ 	.word	index@(.nv.constant0._Z21convertRgb2GrayKernelP6uchar3iiPh)
        /*0070*/ 	.short	0x0380
        /*0072*/ 	.short	0x0018


	//----- nvinfo : EIATTR_SW_WAR
	.align		4
.L_101:
        /*0074*/ 	.byte	0x04, 0x36
        /*0076*/ 	.short	(.L_103 - .L_102)
.L_102:
        /*0078*/ 	.word	0x00000008
.L_103:


//--------------------- .nv.callgraph             --------------------------
	.section	.nv.callgraph,"",@"SHT_CUDA_CALLGRAPH"
	.align	4
	.sectionentsize	8
	.align		4
        /*0000*/ 	.word	0x00000000
	.align		4
        /*0004*/ 	.word	0xffffffff
	.align		4
        /*0008*/ 	.word	0x00000000
	.align		4
        /*000c*/ 	.word	0xfffffffe
	.align		4
        /*0010*/ 	.word	0x00000000
	.align		4
        /*0014*/ 	.word	0xfffffffd
	.align		4
        /*0018*/ 	.word	0x00000000
	.align		4
        /*001c*/ 	.word	0xfffffffc


//--------------------- .text._Z16seamRemoveKernelP6uchar3PhiiPiS0_S1_ --------------------------
	.section	.text._Z16seamRemoveKernelP6uchar3PhiiPiS0_S1_,"ax",@progbits
	.align	128
        .global         _Z16seamRemoveKernelP6uchar3PhiiPiS0_S1_
        .type           _Z16seamRemoveKernelP6uchar3PhiiPiS0_S1_,@function
        .size           _Z16seamRemoveKernelP6uchar3PhiiPiS0_S1_,(.L_x_12 - _Z16seamRemoveKernelP6uchar3PhiiPiS0_S1_)
        .other          _Z16seamRemoveKernelP6uchar3PhiiPiS0_S1_,@"STO_CUDA_ENTRY STV_DEFAULT"
_Z16seamRemoveKernelP6uchar3PhiiPiS0_S1_:
.text._Z16seamRemoveKernelP6uchar3PhiiPiS0_S1_:
[----:B------:R-:W-:Y:S01]  /*0000*/  LDC R1, c[0x0][0x37c] ;  /* 0x0000df00ff017b82 */ /* 0x000fe20000000800 */
[----:B------:R-:W0:Y:S01]  /*0010*/  S2R R7, SR_CTAID.Y ;  /* 0x0000000000077919 */ /* 0x000e220000002600 */
[----:B------:R-:W1:Y:S01]  /*0020*/  LDCU UR4, c[0x0][0x360] ;  /* 0x00006c00ff0477ac */ /* 0x000e620008000800 */
[----:B------:R-:W0:Y:S01]  /*0030*/  S2R R0, SR_TID.Y ;  /* 0x0000000000007919 */ /* 0x000e220000002200 */
[----:B------:R-:W0:Y:S01]  /*0040*/  LDCU UR5, c[0x0][0x364] ;  /* 0x00006c80ff0577ac */ /* 0x000e220008000800 */
[----:B------:R-:W1:Y:S01]  /*0050*/  S2R R6, SR_CTAID.X ;  /* 0x0000000000067919 */ /* 0x000e620000002500 */
[----:B------:R-:W2:Y:S01]  /*0060*/  LDCU.64 UR8, c[0x0][0x390] ;  /* 0x00007200ff0877ac */ /* 0x000ea20008000a00 */
[----:B------:R-:W1:Y:S01]  /*0070*/  S2R R3, SR_TID.X ;  /* 0x0000000000037919 */ /* 0x000e620000002100 */
[----:B0-----:R-:W-:-:S05]  /*0080*/  IMAD R7, R7, UR5, R0 ;  /* 0x0000000507077c24 */ /* 0x001fca000f8e0200 */
[----:B--2---:R-:W-:Y:S01]  /*0090*/  ISETP.GE.AND P0, PT, R7, UR9, PT ;  /* 0x0000000907007c0c */ /* 0x004fe2000bf06270 */
[----:B-1----:R-:W-:-:S05]  /*00a0*/  IMAD R6, R6, UR4, R3 ;  /* 0x0000000406067c24 */ /* 0x002fca000f8e0203 */
[----:B------:R-:W-:-:S13]  /*00b0*/  ISETP.GE.OR P0, PT, R6, UR8, P0 ;  /* 0x0000000806007c0c */ /* 0x000fda0008706670 */
[----:B------:R-:W-:Y:S05]  /*00c0*/  @P0 EXIT ;  /* 0x000000000000094d */ /* 0x000fea0003800000 */
[----:B------:R-:W0:Y:S01]  /*00d0*/  LDC.64 R2, c[0x0][0x398] ;  /* 0x0000e600ff027b82 */ /* 0x000e220000000a00 */
[----:B------:R-:W1:Y:S01]  /*00e0*/  LDCU.64 UR6, c[0x0][0x358] ;  /* 0x00006b00ff0677ac */ /* 0x000e620008000a00 */
[----:B0-----:R-:W-:-:S06]  /*00f0*/  IMAD.WIDE.U32 R2, R7, 0x4, R2 ;  /* 0x0000000407027825 */ /* 0x001fcc00078e0002 */
[----:B-1----:R-:W2:Y:S01]  /*0100*/  LDG.E R3, desc[UR6][R2.64] ;  /* 0x0000000602037981 */ /* 0x002ea2000c1e1900 */
[----:B------:R-:W-:-:S05]  /*0110*/  IMAD R0, R7, UR8, R6 ;  /* 0x0000000807007c24 */ /* 0x000fca000f8e0206 */
[----:B--2---:R-:W-:-:S13]  /*0120*/  ISETP.GE.AND P0, PT, R0, R3, PT ;  /* 0x000000030000720c */ /* 0x004fda0003f06270 */
[----:B------:R-:W-:Y:S05]  /*0130*/  @P0 BRA `(.L_x_0) ;  /* 0x0000000000540947 */ /* 0x000fea0003800000 */
[----:B------:R-:W0:Y:S01]  /*0140*/  LDC.64 R4, c[0x0][0x380] ;  /* 0x0000e000ff047b82 */ /* 0x000e220000000a00 */
[----:B------:R-:W1:Y:S07]  /*0150*/  LDCU.64 UR4, c[0x0][0x388] ;  /* 0x00007100ff0477ac */ /* 0x000e6e0008000a00 */
[----:B------:R-:W2:Y:S01]  /*0160*/  LDC.64 R2, c[0x0][0x3a0] ;  /* 0x0000e800ff027b82 */ /* 0x000ea20000000a00 */
[----:B0-----:R-:W-:-:S05]  /*0170*/  IMAD.WIDE R4, R0, 0x3, R4 ;  /* 0x0000000300047825 */ /* 0x001fca00078e0204 */
[----:B------:R-:W3:Y:S04]  /*0180*/  LDG.E.U8 R11, desc[UR6][R4.64] ;  /* 0x00000006040b7981 */ /* 0x000ee8000c1e1100 */
[----:B------:R-:W4:Y:S04]  /*0190*/  LDG.E.U8 R13, desc[UR6][R4.64+0x1] ;  /* 0x00000106040d7981 */ /* 0x000f28000c1e1100 */
[----:B------:R-:W5:Y:S01]  /*01a0*/  LDG.E.U8 R15, desc[UR6][R4.64+0x2] ;  /* 0x00000206040f7981 */ /* 0x000f62000c1e1100 */
[----:B------:R-:W-:-:S04]  /*01b0*/  IMAD R7, R7, UR8, -R7 ;  /* 0x0000000807077c24 */ /* 0x000fc8000f8e0a07 */
[----:B------:R-:W-:Y:S01]  /*01c0*/  IMAD.IADD R9, R6, 0x1, R7 ;  /* 0x0000000106097824 */ /* 0x000fe200078e0207 */
[----:B-1----:R-:W-:-:S03]  /*01d0*/  IADD3 R6, P0, PT, R0, UR4, RZ ;  /* 0x0000000400067c10 */ /* 0x002fc6000ff1e0ff */
[C---:B--2---:R-:W-:Y:S01]  /*01e0*/  IMAD.WIDE R2, R9.reuse, 0x3, R2 ;  /* 0x0000000309027825 */ /* 0x044fe200078e0202 */
[----:B------:R-:W-:Y:S01]  /*01f0*/  LEA.HI.X.SX32 R7, R0, UR5, 0x1, P0 ;  /* 0x0000000500077c11 */ /* 0x000fe200080f0eff */
[----:B------:R-:W0:Y:S03]  /*0200*/  LDCU.64 UR4, c[0x0][0x3a8] ;  /* 0x00007500ff0477ac */ /* 0x000e260008000a00 */
[----:B---3--:R-:W-:Y:S04]  /*0210*/  STG.E.U8 desc[UR6][R2.64], R11 ;  /* 0x0000000b02007986 */ /* 0x008fe8000c101106 */
[----:B----4-:R-:W-:Y:S04]  /*0220*/  STG.E.U8 desc[UR6][R2.64+0x1], R13 ;  /* 0x0000010d02007986 */ /* 0x010fe8000c101106 */
[----:B-----5:R-:W-:Y:S04]  /*0230*/  STG.E.U8 desc[UR6][R2.64+0x2], R15 ;  /* 0x0000020f02007986 */ /* 0x020fe8000c101106 */
[----:B------:R-:W2:Y:S01]  /*0240*/  LDG.E.U8 R7, desc[UR6][R6.64] ;  /* 0x0000000606077981 */ /* 0x000ea2000c1e1100 */
[----:B0-----:R-:W-:-:S04]  /*0250*/  IADD3 R4, P0, PT, R9, UR4, RZ ;  /* 0x0000000409047c10 */ /* 0x001fc8000ff1e0ff */
[----:B------:R-:W-:-:S05]  /*0260*/  LEA.HI.X.SX32 R5, R9, UR5, 0x1, P0 ;  /* 0x0000000509057c11 */ /* 0x000fca00080f0eff */
[----:B--2---:R-:W-:Y:S01]  /*0270*/  STG.E.U8 desc[UR6][R4.64], R7 ;  /* 0x0000000704007986 */ /* 0x004fe2000c101106 */
[----:B------:R-:W-:Y:S05]  /*0280*/  EXIT ;  /* 0x000000000000794d */ /* 0x000fea0003800000 */
.L_x_0:
[----:B------:R-:W-:-:S06]  /*0290*/  UIADD3 UR4, UPT, UPT, UR8, -0x1, URZ ;  /* 0xffffffff08047890 */ /* 0x000fcc000fffe0ff */
[----:B------:R-:W-:-:S13]  /*02a0*/  ISETP.GE.AND P0, PT, R6, UR4, PT ;  /* 0x0000000406007c0c */ /* 0x000fda000bf06270 */
[----:B------:R-:W-:Y:S05]  /*02b0*/  @P0 EXIT ;  /* 0x000000000000094d */ /* 0x000fea0003800000 */
[----:B------:R-:W0:Y:S01]  /*02c0*/  LDC.64 R2, c[0x0][0x380] ;  /* 0x0000e000ff027b82 */ /* 0x000e220000000a00 */
[----:B------:R-:W1:Y:S01]  /*02d0*/  LDCU.64 UR4, c[0x0][0x388] ;  /* 0x00007100ff0477ac */ /* 0x000e620008000a00 */
[----:B0-----:R-:W-:-:S06]  /*02e0*/  IMAD.WIDE R4, R0, 0x3, R2 ;  /* 0x0000000300047825 */ /* 0x001fcc00078e0202 */
[----:B------:R-:W0:Y:S01]  /*02f0*/  LDC.64 R2, c[0x0][0x3a0] ;  /* 0x0000e800ff027b82 */ /* 0x000e220000000a00 */
[----:B------:R-:W2:Y:S04]  /*0300*/  LDG.E.U8 R9, desc[UR6][R4.64+0x3] ;  /* 0x0000030604097981 */ /* 0x000ea8000c1e1100 */
[----:B------:R-:W3:Y:S04]  /*0310*/  LDG.E.U8 R11, desc[UR6][R4.64+0x4] ;  /* 0x00000406040b7981 */ /* 0x000ee8000c1e1100 */
[----:B------:R-:W4:Y:S01]  /*0320*/  LDG.E.U8 R13, desc[UR6][R4.64+0x5] ;  /* 0x00000506040d7981 */ /* 0x000f22000c1e1100 */
[----:B------:R-:W-:-:S04]  /*0330*/  IMAD R7, R7, UR8, -R7 ;  /* 0x0000000807077c24 */ /* 0x000fc8000f8e0a07 */
[----:B------:R-:W-:Y:S01]  /*0340*/  IMAD.IADD R15, R6, 0x1, R7 ;  /* 0x00000001060f7824 */ /* 0x000fe200078e0207 */
[----:B-1----:R-:W-:-:S04]  /*0350*/  IADD3 R6, P0, PT, R0, UR4, RZ ;  /* 0x0000000400067c10 */ /* 0x002fc8000ff1e0ff */
[----:B------:R-:W-:Y:S01]  /*0360*/  LEA.HI.X.SX32 R7, R0, UR5, 0x1, P0 ;  /* 0x0000000500077c11 */ /* 0x000fe200080f0eff */
[----:B------:R-:W1:Y:S01]  /*0370*/  LDCU.64 UR4, c[0x0][0x3a8] ;  /* 0x00007500ff0477ac */ /* 0x000e620008000a00 */
[----:B0-----:R-:W-:-:S05]  /*0380*/  IMAD.WIDE R2, R15, 0x3, R2 ;  /* 0x000000030f027825 */ /* 0x001fca00078e0202 */
[----:B--2---:R-:W-:Y:S04]  /*0390*/  STG.E.U8 desc[UR6][R2.64], R9 ;  /* 0x0000000902007986 */ /* 0x004fe8000c101106 */
[----:B---3--:R-:W-:Y:S04]  /*03a0*/  STG.E.U8 desc[UR6][R2.64+0x1], R11 ;  /* 0x0000010b02007986 */ /* 0x008fe8000c101106 */
[----:B----4-:R-:W-:Y:S04]  /*03b0*/  STG.E.U8 desc[UR6][R2.64+0x2], R13 ;  /* 0x0000020d02007986 */ /* 0x010fe8000c101106 */
[----:B------:R-:W2:Y:S01]  /*03c0*/  LDG.E.U8 R7, desc[UR6][R6.64+0x1] ;  /* 0x0000010606077981 */ /* 0x000ea2000c1e1100 */
[----:B-1----:R-:W-:-:S04]  /*03d0*/  IADD3 R4, P0, PT, R15, UR4, RZ ;  /* 0x000000040f047c10 */ /* 0x002fc8000ff1e0ff */
[----:B------:R-:W-:-:S05]  /*03e0*/  LEA.HI.X.SX32 R5, R15, UR5, 0x1, P0 ;  /* 0x000000050f057c11 */ /* 0x000fca00080f0eff */
[----:B--2---:R-:W-:Y:S01]  /*03f0*/  STG.E.U8 desc[UR6][R4.64], R7 ;  /* 0x0000000704007986 */ /* 0x004fe2000c101106 */
[----:B------:R-:W-:Y:S05]  /*0400*/  EXIT ;  /* 0x000000000000794d */ /* 0x000fea0003800000 */
.L_x_1:
[----:B------:R-:W-:-:S00]  /*0410*/  BRA `(.L_x_1) ;  /* 0xfffffffc00fc7947 */ /* 0x000fc0000383ffff */
[----:B------:R-:W-:-:S00]  /*0420*/  NOP ;  /* 0x0000000000007918 */ /* 0x000fc00000000000 */
        /* <DEDUP_REMOVED lines=13> */
.L_x_12:


//--------------------- .text._Z21calImportantMatKernelPiiiS_S_ --------------------------
	.section	.text._Z21calImportantMatKernelPiiiS_S_,"ax",@progbits
	.align	128
        .global         _Z21calImportantMatKernelPiiiS_S_
        .type           _Z21calImportantMatKernelPiiiS_S_,@function
        .size           _Z21calImportantMatKernelPiiiS_S_,(.L_x_13 - _Z21calImportantMatKernelPiiiS_S_)
        .other          _Z21calImportantMatKernelPiiiS_S_,@"STO_CUDA_ENTRY STV_DEFAULT"
_Z21calImportantMatKernelPiiiS_S_:
.text._Z21calImportantMatKernelPiiiS_S_:
[----:B------:R-:W-:Y:S01]  /*0000*/  LDC R1, c[0x0][0x37c] ;  /* 0x0000df00ff017b82 */ /* 0x000fe20000000800 */
[----:B------:R-:W0:Y:S07]  /*0010*/  S2R R0, SR_CTAID.X ;  /* 0x0000000000007919 */ /* 0x000e2e0000002500 */
[----:B------:R-:W1:Y:S01]  /*0020*/  LDC R17, c[0x0][0x388] ;  /* 0x0000e200ff117b82 */ /* 0x000e620000000800 */
[----:B------:R-:W0:Y:S01]  /*0030*/  LDCU UR4, c[0x0][0x360] ;  /* 0x00006c00ff0477ac */ /* 0x000e220008000800 */
[----:B------:R-:W0:Y:S02]  /*0040*/  S2R R3, SR_TID.X ;  /* 0x0000000000037919 */ /* 0x000e240000002100 */
[----:B0-----:R-:W-:-:S05]  /*0050*/  IMAD R0, R0, UR4, R3 ;  /* 0x0000000400007c24 */ /* 0x001fca000f8e0203 */
[----:B-1----:R-:W-:-:S13]  /*0060*/  ISETP.GE.AND P0, PT, R0, R17, PT ;  /* 0x000000110000720c */ /* 0x002fda0003f06270 */
[----:B------:R-:W-:Y:S05]  /*0070*/  @P0 EXIT ;  /* 0x000000000000094d */ /* 0x000fea0003800000 */
[----:B------:R-:W0:Y:S01]  /*0080*/  LDC R8, c[0x0][0x38c] ;  /* 0x0000e300ff087b82 */ /* 0x000e220000000800 */
[----:B------:R-:W1:Y:S01]  /*0090*/  LDCU.64 UR4, c[0x0][0x358] ;  /* 0x00006b00ff0477ac */ /* 0x000e620008000a00 */
[----:B------:R-:W-:Y:S01]  /*00a0*/  ISETP.GE.AND P2, PT, R0, 0x1, PT ;  /* 0x000000010000780c */ /* 0x000fe20003f46270 */
[----:B------:R-:W-:-:S05]  /*00b0*/  VIADD R7, R17, 0xffffffff ;  /* 0xffffffff11077836 */ /* 0x000fca0000000000 */
[----:B------:R-:W2:Y:S01]  /*00c0*/  LDC.64 R2, c[0x0][0x398] ;  /* 0x0000e600ff027b82 */ /* 0x000ea20000000a00 */
[----:B------:R-:W-:-:S07]  /*00d0*/  ISETP.GE.AND P1, PT, R0, R7, PT ;  /* 0x000000070000720c */ /* 0x000fce0003f26270 */
[----:B------:R-:W3:Y:S01]  /*00e0*/  LDC.64 R6, c[0x0][0x380] ;  /* 0x0000e000ff067b82 */ /* 0x000ee20000000a00 */
[----:B0-----:R-:W-:-:S04]  /*00f0*/  IMAD R5, R17, R8, R17 ;  /* 0x0000000811057224 */ /* 0x001fc800078e0211 */
[----:B------:R-:W-:-:S04]  /*0100*/  IMAD.IADD R11, R0, 0x1, R5 ;  /* 0x00000001000b7824 */ /* 0x000fc800078e0205 */
[----:B--2---:R-:W-:-:S05]  /*0110*/  IMAD.WIDE R4, R11, 0x4, R2 ;  /* 0x000000040b047825 */ /* 0x004fca00078e0202 */
[----:B-1----:R-:W2:Y:S04]  /*0120*/  LDG.E R10, desc[UR4][R4.64] ;  /* 0x00000004040a7981 */ /* 0x002ea8000c1e1900 */
[----:B------:R-:W2:Y:S04]  /*0130*/  @P2 LDG.E R9, desc[UR4][R4.64+-0x4] ;  /* 0xfffffc0404092981 */ /* 0x000ea8000c1e1900 */
[----:B------:R-:W4:Y:S01]  /*0140*/  @!P1 LDG.E R15, desc[UR4][R4.64+0x4] ;  /* 0x00000404040f9981 */ /* 0x000f22000c1e1900 */
[----:B------:R-:W-:-:S04]  /*0150*/  IMAD R17, R17, R8, R0 ;  /* 0x0000000811117224 */ /* 0x000fc800078e0200 */
[----:B---3--:R-:W-:-:S06]  /*0160*/  IMAD.WIDE R6, R17, 0x4, R6 ;  /* 0x0000000411067825 */ /* 0x008fcc00078e0206 */
[----:B------:R-:W3:Y:S01]  /*0170*/  LDG.E R7, desc[UR4][R6.64] ;  /* 0x0000000406077981 */ /* 0x000ee2000c1e1900 */
[----:B------:R-:W-:Y:S01]  /*0180*/  PLOP3.LUT P0, PT, PT, PT, PT, 0x80, 0x8 ;  /* 0x000000000008781c */ /* 0x000fe20003f0f070 */
[----:B------:R-:W-:Y:S01]  /*0190*/  IMAD.MOV.U32 R13, RZ, RZ, R11 ;  /* 0x000000ffff0d7224 */ /* 0x000fe200078e000b */
[----:B------:R-:W-:Y:S01]  /*01a0*/  PLOP3.LUT P4, PT, PT, PT, PT, 0x8, 0x80 ;  /* 0x000000000080781c */ /* 0x000fe20003f8e170 */
[----:B------:R-:W-:Y:S01]  /*01b0*/  IMAD.WIDE R2, R17, 0x4, R2 ;  /* 0x0000000411027825 */ /* 0x000fe200078e0202 */
[----:B------:R-:W-:Y:S02]  /*01c0*/  @P2 IADD3 R0, PT, PT, R11, -0x1, RZ ;  /* 0xffffffff0b002810 */ /* 0x000fe40007ffe0ff */
[CC--:B--2---:R-:W-:Y:S02]  /*01d0*/  @P2 ISETP.GT.AND P3, PT, R10.reuse, R9.reuse, PT ;  /* 0x000000090a00220c */ /* 0x0c4fe40003f64270 */
[----:B------:R-:W-:Y:S02]  /*01e0*/  @P2 VIMNMX R10, PT, PT, R10, R9, PT ;  /* 0x000000090a0a2248 */ /* 0x000fe40003fe0100 */
[----:B------:R-:W0:Y:S01]  /*01f0*/  LDC.64 R8, c[0x0][0x390] ;  /* 0x0000e400ff087b82 */ /* 0x000e220000000a00 */
[----:B------:R-:W-:-:S02]  /*0200*/  @P2 PLOP3.LUT P0, PT, P3, PT, PT, 0x80, 0x8 ;  /* 0x000000000008281c */ /* 0x000fc40001f0f070 */
[CC--:B----4-:R-:W-:Y:S02]  /*0210*/  @!P1 ISETP.GT.AND P3, PT, R10.reuse, R15.reuse, PT ;  /* 0x0000000f0a00920c */ /* 0x0d0fe40003f64270 */
[----:B------:R-:W-:Y:S02]  /*0220*/  @!P1 VIMNMX R10, PT, PT, R10, R15, PT ;  /* 0x0000000f0a0a9248 */ /* 0x000fe40003fe0100 */
[----:B------:R-:W-:Y:S02]  /*0230*/  @!P1 PLOP3.LUT P4, PT, P3, PT, PT, 0x80, 0x8 ;  /* 0x000000000008981c */ /* 0x000fe40001f8f070 */
[----:B---3--:R-:W-:-:S05]  /*0240*/  IADD3 R7, PT, PT, R7, R10, RZ ;  /* 0x0000000a07077210 */ /* 0x008fca0007ffe0ff */
[----:B------:R-:W-:Y:S01]  /*0250*/  @!P0 IMAD.MOV R0, RZ, RZ, R11 ;  /* 0x000000ffff008224 */ /* 0x000fe200078e020b */
[----:B------:R-:W-:Y:S04]  /*0260*/  STG.E desc[UR4][R2.64], R7 ;  /* 0x0000000702007986 */ /* 0x000fe8000c101904 */
[----:B------:R-:W-:Y:S01]  /*0270*/  @P2 MOV R13, R0 ;  /* 0x00000000000d2202 */ /* 0x000fe20000000f00 */
[----:B------:R-:W-:Y:S02]  /*0280*/  @P4 VIADD R13, R11, 0x1 ;  /* 0x000000010b0d4836 */ /* 0x000fe40000000000 */
[----:B0-----:R-:W-:-:S05]  /*0290*/  IMAD.WIDE R4, R17, 0x4, R8 ;  /* 0x0000000411047825 */ /* 0x001fca00078e0208 */
[----:B------:R-:W-:Y:S01]  /*02a0*/  STG.E desc[UR4][R4.64], R13 ;  /* 0x0000000d04007986 */ /* 0x000fe2000c101904 */
[----:B------:R-:W-:Y:S05]  /*02b0*/  EXIT ;  /* 0x000000000000794d */ /* 0x000fea0003800000 */
.L_x_2:
        /* <DEDUP_REMOVED lines=12> */
.L_x_13:


//--------------------- .text._Z17convolutionKernelPhiiPiS0_iS0_ --------------------------
	.section	.text._Z17convolutionKernelPhiiPiS0_iS0_,"ax",@progbits
	.align	128
        .global         _Z17convolutionKernelPhiiPiS0_iS0_
        .type           _Z17convolutionKernelPhiiPiS0_iS0_,@function
        .size           _Z17convolutionKernelPhiiPiS0_iS0_,(.L_x_14 - _Z17convolutionKernelPhiiPiS0_iS0_)
        .other          _Z17convolutionKernelPhiiPiS0_iS0_,@"STO_CUDA_ENTRY STV_DEFAULT"
_Z17convolutionKernelPhiiPiS0_iS0_:
.text._Z17convolutionKernelPhiiPiS0_iS0_:
        /* <DEDUP_REMOVED lines=13> */
[----:B------:R-:W0:Y:S01]  /*00d0*/  LDCU UR5, c[0x0][0x3a0] ;  /* 0x00007400ff0577ac */ /* 0x000e220008000800 */
[----:B------:R-:W-:Y:S01]  /*00e0*/  IMAD.MOV.U32 R5, RZ, RZ, RZ ;  /* 0x000000ffff057224 */ /* 0x000fe200078e00ff */
[----:B------:R-:W1:Y:S01]  /*00f0*/  LDCU.64 UR12, c[0x0][0x358] ;  /* 0x00006b00ff0c77ac */ /* 0x000e620008000a00 */
[----:B0-----:R-:W-:-:S09]  /*0100*/  UISETP.GE.AND UP0, UPT, UR5, 0x1, UPT ;  /* 0x000000010500788c */ /* 0x001fd2000bf06270 */
[----:B-1----:R-:W-:Y:S05]  /*0110*/  BRA.U !UP0, `(.L_x_3) ;  /* 0x00000011086c7547 */ /* 0x002fea000b800000 */
[----:B------:R-:W-:Y:S01]  /*0120*/  USHF.R.U32.HI UR4, URZ, 0x1, UR5 ;  /* 0x00000001ff047899 */ /* 0x000fe20008011605 */
[----:B------:R-:W-:Y:S01]  /*0130*/  PRMT R8, RZ, 0x7610, R8 ;  /* 0x00007610ff087816 */ /* 0x000fe20000000008 */
[----:B------:R-:W-:Y:S01]  /*0140*/  ULOP3.LUT UR8, UR5, 0x7, URZ, 0xc0, !UPT ;  /* 0x0000000705087892 */ /* 0x000fe2000f8ec0ff */
[----:B------:R-:W-:Y:S01]  /*0150*/  PRMT R9, RZ, 0x7610, R9 ;  /* 0x00007610ff097816 */ /* 0x000fe20000000009 */
[----:B------:R-:W-:Y:S02]  /*0160*/  UIADD3 UR7, UPT, UPT, UR14, -0x1, URZ ;  /* 0xffffffff0e077890 */ /* 0x000fe4000fffe0ff */
[----:B------:R-:W-:Y:S01]  /*0170*/  VIADD R23, R0, -UR4 ;  /* 0x8000000400177c36 */ /* 0x000fe20008000000 */
[----:B------:R-:W-:Y:S01]  /*0180*/  ULOP3.LUT UR5, UR5, 0x7ffffff8, URZ, 0xc0, !UPT ;  /* 0x7ffffff805057892 */ /* 0x000fe2000f8ec0ff */
[----:B------:R-:W-:Y:S01]  /*0190*/  VIADD R13, R11, -UR4 ;  /* 0x800000040b0d7c36 */ /* 0x000fe20008000000 */
[----:B------:R-:W-:-:S10]  /*01a0*/  UMOV UR4, URZ ;  /* 0x000000ff00047c82 */ /* 0x000fd40008000000 */
.L_x_9:
[----:B------:R-:W0:Y:S01]  /*01b0*/  LDCU UR6, c[0x0][0x3a0] ;  /* 0x00007400ff0677ac */ /* 0x000e220008000800 */
[----:B------:R-:W1:Y:S01]  /*01c0*/  LDC R3, c[0x0][0x38c] ;  /* 0x0000e300ff037b82 */ /* 0x000e620000000800 */
[----:B------:R-:W-:Y:S01]  /*01d0*/  VIADDMNMX R12, R23, UR4, RZ, !PT ;  /* 0x00000004170c7c46 */ /* 0x000fe2000f8001ff */
[----:B------:R-:W-:Y:S01]  /*01e0*/  IMAD.MOV.U32 R10, RZ, RZ, RZ ;  /* 0x000000ffff0a7224 */ /* 0x000fe200078e00ff */
[----:B0-----:R-:W-:Y:S02]  /*01f0*/  UISETP.GE.U32.AND UP1, UPT, UR6, 0x8, UPT ;  /* 0x000000080600788c */ /* 0x001fe4000bf26070 */
[----:B------:R-:W-:Y:S02]  /*0200*/  UIMAD UR15, UR4, UR6, URZ ;  /* 0x00000006040f72a4 */ /* 0x000fe4000f8e02ff */
[----:B------:R-:W-:Y:S01]  /*0210*/  UIADD3 UR4, UPT, UPT, UR4, 0x1, URZ ;  /* 0x0000000104047890 */ /* 0x000fe2000fffe0ff */
[----:B-1----:R-:W-:-:S03]  /*0220*/  VIADDMNMX R12, R3, 0xffffffff, R12, PT ;  /* 0xffffffff030c7846 */ /* 0x002fc6000380010c */
[----:B------:R-:W-:Y:S01]  /*0230*/  UISETP.NE.AND UP0, UPT, UR4, UR6, UPT ;  /* 0x000000060400728c */ /* 0x000fe2000bf05270 */
[----:B------:R-:W-:Y:S10]  /*0240*/  BRA.U !UP1, `(.L_x_4) ;  /* 0x0000000509cc7547 */ /* 0x000ff4000b800000 */
[----:B------:R-:W-:Y:S01]  /*0250*/  IMAD.MOV.U32 R10, RZ, RZ, RZ ;  /* 0x000000ffff0a7224 */ /* 0x000fe200078e00ff */
[----:B------:R-:W0:Y:S01]  /*0260*/  LDCU UR9, c[0x0][0x388] ;  /* 0x00007100ff0977ac */ /* 0x000e220008000800 */
[----:B------:R-:W1:Y:S05]  /*0270*/  LDCU.64 UR10, c[0x0][0x380] ;  /* 0x00007000ff0a77ac */ /* 0x000e6a0008000a00 */
.L_x_5:
[----:B------:R-:W2:Y:S01]  /*0280*/  LDC.64 R2, c[0x0][0x390] ;  /* 0x0000e400ff027b82 */ /* 0x000ea20000000a00 */
[----:B------:R-:W-:Y:S02]  /*0290*/  IMAD.IADD R15, R13, 0x1, R10 ;  /* 0x000000010d0f7824 */ /* 0x000fe400078e020a */
[----:B------:R-:W-:-:S03]  /*02a0*/  VIADD R17, R10, UR15 ;  /* 0x0000000f0a117c36 */ /* 0x000fc60008000000 */
[----:B------:R-:W-:Y:S02]  /*02b0*/  VIMNMX R6, PT, PT, RZ, R15, !PT ;  /* 0x0000000fff067248 */ /* 0x000fe40007fe0100 */
[----:B------:R-:W3:Y:S01]  /*02c0*/  LDC.64 R4, c[0x0][0x398] ;  /* 0x0000e600ff047b82 */ /* 0x000ee20000000a00 */
[----:B------:R-:W-:Y:S02]  /*02d0*/  VIADDMNMX R14, R15, 0x1, RZ, !PT ;  /* 0x000000010f0e7846 */ /* 0x000fe400078001ff */
[----:B------:R-:W-:-:S05]  /*02e0*/  VIMNMX R7, PT, PT, R6, UR7, PT ;  /* 0x0000000706077c48 */ /* 0x000fca000bfe0100 */
[----:B0-----:R-:W-:-:S05]  /*02f0*/  IMAD R7, R12, UR9, R7 ;  /* 0x000000090c077c24 */ /* 0x001fca000f8e0207 */
[----:B-1----:R-:W-:Y:S01]  /*0300*/  IADD3 R6, P0, PT, R7, UR10, RZ ;  /* 0x0000000a07067c10 */ /* 0x002fe2000ff1e0ff */
[----:B--2---:R-:W-:-:S03]  /*0310*/  IMAD.WIDE.U32 R2, R17, 0x4, R2 ;  /* 0x0000000411027825 */ /* 0x004fc600078e0002 */
[----:B------:R-:W-:Y:S02]  /*0320*/  LEA.HI.X.SX32 R7, R7, UR11, 0x1, P0 ;  /* 0x0000000b07077c11 */ /* 0x000fe400080f0eff */
[----:B------:R-:W2:Y:S01]  /*0330*/  LDG.E.U8 R24, desc[UR12][R2.64] ;  /* 0x0000000c02187981 */ /* 0x000ea2000c1e1100 */
[----:B---3--:R-:W-:Y:S01]  /*0340*/  IMAD.WIDE.U32 R4, R17, 0x4, R4 ;  /* 0x0000000411047825 */ /* 0x008fe200078e0004 */
[----:B------:R-:W-:Y:S02]  /*0350*/  VIMNMX R17, PT, PT, R14, UR7, PT ;  /* 0x000000070e117c48 */ /* 0x000fe4000bfe0100 */
[----:B------:R0:W2:Y:S03]  /*0360*/  LDG.E.U8 R27, desc[UR12][R6.64] ;  /* 0x0000000c061b7981 */ /* 0x0000a6000c1e1100 */
[----:B------:R-:W-:Y:S01]  /*0370*/  IMAD R17, R12, UR9, R17 ;  /* 0x000000090c117c24 */ /* 0x000fe2000f8e0211 */
[----:B------:R-:W3:Y:S01]  /*0380*/  LDG.E.U8 R20, desc[UR12][R4.64] ;  /* 0x0000000c04147981 */ /* 0x000ee2000c1e1100 */
[----:B------:R-:W-:-:S03]  /*0390*/  VIADDMNMX R14, R15, 0x2, RZ, !PT ;  /* 0x000000020f0e7846 */ /* 0x000fc600078001ff */
[C---:B------:R-:W-:Y:S01]  /*03a0*/  IADD3 R18, P0, PT, R17.reuse, UR10, RZ ;  /* 0x0000000a11127c10 */ /* 0x040fe2000ff1e0ff */
[----:B------:R-:W4:Y:S03]  /*03b0*/  LDG.E.U8 R25, desc[UR12][R2.64+0x4] ;  /* 0x0000040c02197981 */ /* 0x000f26000c1e1100 */
[----:B------:R-:W-:Y:S01]  /*03c0*/  LEA.HI.X.SX32 R19, R17, UR11, 0x1, P0 ;  /* 0x0000000b11137c11 */ /* 0x000fe200080f0eff */
[----:B------:R-:W5:Y:S01]  /*03d0*/  LDG.E.U8 R21, desc[UR12][R4.64+0x8] ;  /* 0x0000080c04157981 */ /* 0x000f62000c1e1100 */
[----:B------:R-:W-:-:S03]  /*03e0*/  VIMNMX R17, PT, PT, R14, UR7, PT ;  /* 0x000000070e117c48 */ /* 0x000fc6000bfe0100 */
[----:B------:R1:W4:Y:S02]  /*03f0*/  LDG.E.U8 R14, desc[UR12][R18.64] ;  /* 0x0000000c120e7981 */ /* 0x000324000c1e1100 */
[----:B------:R-:W-:Y:S02]  /*0400*/  IMAD R16, R12, UR9, R17 ;  /* 0x000000090c107c24 */ /* 0x000fe4000f8e0211 */
[----:B------:R-:W5:Y:S03]  /*0410*/  LDG.E.U8 R17, desc[UR12][R4.64+0x4] ;  /* 0x0000040c04117981 */ /* 0x000f66000c1e1100 */
[----:B0-----:R-:W-:-:S04]  /*0420*/  IADD3 R6, P0, PT, R16, UR10, RZ ;  /* 0x0000000a10067c10 */ /* 0x001fc8000ff1e0ff */
[----:B------:R-:W-:Y:S02]  /*0430*/  LEA.HI.X.SX32 R7, R16, UR11, 0x1, P0 ;  /* 0x0000000b10077c11 */ /* 0x000fe400080f0eff */
[----:B------:R-:W5:Y:S04]  /*0440*/  LDG.E.U8 R16, desc[UR12][R2.64+0x8] ;  /* 0x0000080c02107981 */ /* 0x000f68000c1e1100 */
[----:B------:R0:W5:Y:S01]  /*0450*/  LDG.E.U8 R22, desc[UR12][R6.64] ;  /* 0x0000000c06167981 */ /* 0x000162000c1e1100 */
[----:B------:R-:W-:-:S04]  /*0460*/  VIADDMNMX R26, R15, 0x3, RZ, !PT ;  /* 0x000000030f1a7846 */ /* 0x000fc800078001ff */
[----:B------:R-:W-:Y:S02]  /*0470*/  VIMNMX R29, PT, PT, R26, UR7, PT ;  /* 0x000000071a1d7c48 */ /* 0x000fe4000bfe0100 */
[----:B------:R-:W-:-:S03]  /*0480*/  PRMT R26, R9, 0x9910, RZ ;  /* 0x00009910091a7816 */ /* 0x000fc600000000ff */
[----:B------:R-:W-:Y:S01]  /*0490*/  IMAD R9, R12, UR9, R29 ;  /* 0x000000090c097c24 */ /* 0x000fe2000f8e021d */
[----:B-1----:R-:W-:Y:S02]  /*04a0*/  VIADDMNMX R18, R15, 0x4, RZ, !PT ;  /* 0x000000040f127846 */ /* 0x002fe400078001ff */
[----:B0-----:R-:W-:Y:S02]  /*04b0*/  PRMT R6, R8, 0x9910, RZ ;  /* 0x0000991008067816 */ /* 0x001fe400000000ff */
[C---:B------:R-:W-:Y:S02]  /*04c0*/  IADD3 R8, P0, PT, R9.reuse, UR10, RZ ;  /* 0x0000000a09087c10 */ /* 0x040fe4000ff1e0ff */
[----:B------:R-:W-:Y:S01]  /*04d0*/  VIMNMX R19, PT, PT, R18, UR7, PT ;  /* 0x0000000712137c48 */ /* 0x000fe2000bfe0100 */
[----:B------:R-:W-:Y:S01]  /*04e0*/  IMAD.MOV.U32 R18, RZ, RZ, R26 ;  /* 0x000000ffff127224 */ /* 0x000fe200078e001a */
[----:B------:R-:W-:-:S03]  /*04f0*/  LEA.HI.X.SX32 R9, R9, UR11, 0x1, P0 ;  /* 0x0000000b09097c11 */ /* 0x000fc600080f0eff */
[----:B------:R-:W-:Y:S02]  /*0500*/  IMAD R7, R12, UR9, R19 ;  /* 0x000000090c077c24 */ /* 0x000fe4000f8e0213 */
[----:B------:R0:W5:Y:S01]  /*0510*/  LDG.E.U8 R19, desc[UR12][R8.64] ;  /* 0x0000000c08137981 */ /* 0x000162000c1e1100 */
[-C--:B--2---:R-:W-:Y:S01]  /*0520*/  IMAD R24, R24, R27.reuse, R18 ;  /* 0x0000001b18187224 */ /* 0x084fe200078e0212 */
[----:B------:R-:W-:Y:S01]  /*0530*/  VIADDMNMX R18, R15, 0x5, RZ, !PT ;  /* 0x000000050f127846 */ /* 0x000fe200078001ff */
[----:B---3--:R-:W-:Y:S02]  /*0540*/  IMAD R27, R20, R27, R6 ;  /* 0x0000001b141b7224 */ /* 0x008fe400078e0206 */
[----:B------:R-:W2:Y:S01]  /*0550*/  LDG.E.U8 R20, desc[UR12][R2.64+0xc] ;  /* 0x00000c0c02147981 */ /* 0x000ea2000c1e1100 */
[----:B------:R-:W-:Y:S02]  /*0560*/  VIMNMX R29, PT, PT, R18, UR7, PT ;  /* 0x00000007121d7c48 */ /* 0x000fe4000bfe0100 */
[----:B------:R-:W-:Y:S01]  /*0570*/  PRMT R24, R24, 0x9910, RZ ;  /* 0x0000991018187816 */ /* 0x000fe200000000ff */
[----:B------:R-:W3:Y:S01]  /*0580*/  LDG.E.U8 R18, desc[UR12][R4.64+0xc] ;  /* 0x00000c0c04127981 */ /* 0x000ee2000c1e1100 */
[----:B------:R-:W-:-:S02]  /*0590*/  IADD3 R6, P0, PT, R7, UR10, RZ ;  /* 0x0000000a07067c10 */ /* 0x000fc4000ff1e0ff */
[----:B------:R-:W-:Y:S01]  /*05a0*/  PRMT R28, R27, 0x9910, RZ ;  /* 0x000099101b1c7816 */ /* 0x000fe200000000ff */
[----:B------:R-:W-:Y:S01]  /*05b0*/  IMAD.MOV.U32 R27, RZ, RZ, R24 ;  /* 0x000000ffff1b7224 */ /* 0x000fe200078e0018 */
[----:B------:R-:W-:Y:S01]  /*05c0*/  LEA.HI.X.SX32 R7, R7, UR11, 0x1, P0 ;  /* 0x0000000b07077c11 */ /* 0x000fe200080f0eff */
[----:B------:R-:W-:Y:S02]  /*05d0*/  IMAD R26, R12, UR9, R29 ;  /* 0x000000090c1a7c24 */ /* 0x000fe4000f8e021d */
[-C--:B----4-:R-:W-:Y:S02]  /*05e0*/  IMAD R27, R25, R14.reuse, R27 ;  /* 0x0000000e191b7224 */ /* 0x090fe400078e021b */
[----:B------:R1:W4:Y:S01]  /*05f0*/  LDG.E.U8 R24, desc[UR12][R6.64] ;  /* 0x0000000c06187981 */ /* 0x000322000c1e1100 */
[----:B-----5:R-:W-:Y:S01]  /*0600*/  IMAD R28, R17, R14, R28 ;  /* 0x0000000e111c7224 */ /* 0x020fe200078e021c */
[----:B------:R-:W-:Y:S02]  /*0610*/  VIADDMNMX R14, R15, 0x6, RZ, !PT ;  /* 0x000000060f0e7846 */ /* 0x000fe400078001ff */
[----:B------:R-:W4:Y:S01]  /*0620*/  LDG.E.U8 R25, desc[UR12][R2.64+0x10] ;  /* 0x0000100c02197981 */ /* 0x000f22000c1e1100 */
[----:B0-----:R-:W-:-:S02]  /*0630*/  IADD3 R8, P0, PT, R26, UR10, RZ ;  /* 0x0000000a1a087c10 */ /* 0x001fc4000ff1e0ff */
[----:B------:R-:W-:Y:S01]  /*0640*/  PRMT R27, R27, 0x9910, RZ ;  /* 0x000099101b1b7816 */ /* 0x000fe200000000ff */
[----:B------:R-:W5:Y:S01]  /*0650*/  LDG.E.U8 R17, desc[UR12][R4.64+0x10] ;  /* 0x0000100c04117981 */ /* 0x000f62000c1e1100 */
[----:B-1----:R-:W-:Y:S02]  /*0660*/  VIMNMX R7, PT, PT, R14, UR7, PT ;  /* 0x000000070e077c48 */ /* 0x002fe4000bfe0100 */
[----:B------:R-:W-:Y:S02]  /*0670*/  PRMT R6, R28, 0x9910, RZ ;  /* 0x000099101c067816 */ /* 0x000fe400000000ff */
[----:B------:R-:W-:Y:S01]  /*0680*/  LEA.HI.X.SX32 R9, R26, UR11, 0x1, P0 ;  /* 0x0000000b1a097c11 */ /* 0x000fe200080f0eff */
[----:B------:R-:W-:Y:S01]  /*0690*/  IMAD R7, R12, UR9, R7 ;  /* 0x000000090c077c24 */ /* 0x000fe2000f8e0207 */
[----:B------:R-:W5:Y:S01]  /*06a0*/  LDG.E.U8 R26, desc[UR12][R2.64+0x18] ;  /* 0x0000180c021a7981 */ /* 0x000f62000c1e1100 */
[-C--:B------:R-:W-:Y:S02]  /*06b0*/  IMAD R16, R16, R22.reuse, R27 ;  /* 0x0000001610107224 */ /* 0x080fe400078e021b */
[----:B------:R-:W-:Y:S01]  /*06c0*/  IMAD R21, R21, R22, R6 ;  /* 0x0000001615157224 */ /* 0x000fe200078e0206 */
[----:B------:R-:W-:Y:S01]  /*06d0*/  VIADDMNMX R22, R15, 0x7, RZ, !PT ;  /* 0x000000070f167846 */ /* 0x000fe200078001ff */
[----:B------:R0:W5:Y:S01]  /*06e0*/  LDG.E.U8 R14, desc[UR12][R8.64] ;  /* 0x0000000c080e7981 */ /* 0x000162000c1e1100 */
[----:B------:R-:W-:-:S02]  /*06f0*/  IADD3 R6, P0, PT, R7, UR10, RZ ;  /* 0x0000000a07067c10 */ /* 0x000fc4000ff1e0ff */
[----:B------:R-:W-:Y:S01]  /*0700*/  VIMNMX R29, PT, PT, R22, UR7, PT ;  /* 0x00000007161d7c48 */ /* 0x000fe2000bfe0100 */
[----:B------:R-:W5:Y:S04]  /*0710*/  LDG.E.U8 R27, desc[UR12][R2.64+0x14] ;  /* 0x0000140c021b7981 */ /* 0x000f68000c1e1100 */
[----:B------:R-:W5:Y:S01]  /*0720*/  LDG.E.U8 R15, desc[UR12][R4.64+0x14] ;  /* 0x0000140c040f7981 */ /* 0x000f62000c1e1100 */
[----:B------:R-:W-:Y:S01]  /*0730*/  LEA.HI.X.SX32 R7, R7, UR11, 0x1, P0 ;  /* 0x0000000b07077c11 */ /* 0x000fe200080f0eff */
[----:B------:R-:W-:Y:S02]  /*0740*/  IMAD R29, R12, UR9, R29 ;  /* 0x000000090c1d7c24 */ /* 0x000fe4000f8e021d */
[----:B------:R-:W5:Y:S03]  /*0750*/  LDG.E.U8 R22, desc[UR12][R4.64+0x18] ;  /* 0x0000180c04167981 */ /* 0x000f66000c1e1100 */
[C---:B0-----:R-:W-:Y:S01]  /*0760*/  IADD3 R8, P0, PT, R29.reuse, UR10, RZ ;  /* 0x0000000a1d087c10 */ /* 0x041fe2000ff1e0ff */
[----:B------:R0:W5:Y:S03]  /*0770*/  LDG.E.U8 R7, desc[UR12][R6.64] ;  /* 0x0000000c06077981 */ /* 0x000166000c1e1100 */
[----:B------:R-:W-:Y:S01]  /*0780*/  LEA.HI.X.SX32 R9, R29, UR11, 0x1, P0 ;  /* 0x0000000b1d097c11 */ /* 0x000fe200080f0eff */
[----:B------:R-:W5:Y:S04]  /*0790*/  LDG.E.U8 R28, desc[UR12][R4.64+0x1c] ;  /* 0x00001c0c041c7981 */ /* 0x000f68000c1e1100 */
[----:B------:R-:W5:Y:S04]  /*07a0*/  LDG.E.U8 R8, desc[UR12][R8.64] ;  /* 0x0000000c08087981 */ /* 0x000f68000c1e1100 */
[----:B------:R1:W5:Y:S01]  /*07b0*/  LDG.E.U8 R29, desc[UR12][R2.64+0x1c] ;  /* 0x00001c0c021d7981 */ /* 0x000362000c1e1100 */
[----:B------:R-:W-:-:S02]  /*07c0*/  PRMT R16, R16, 0x9910, RZ ;  /* 0x0000991010107816 */ /* 0x000fc400000000ff */
[----:B0-----:R-:W-:Y:S01]  /*07d0*/  PRMT R6, R21, 0x9910, RZ ;  /* 0x0000991015067816 */ /* 0x001fe200000000ff */
[----:B------:R-:W-:-:S05]  /*07e0*/  VIADD R10, R10, 0x8 ;  /* 0x000000080a0a7836 */ /* 0x000fca0000000000 */
[----:B------:R-:W-:Y:S01]  /*07f0*/  ISETP.NE.AND P0, PT, R10, UR5, PT ;  /* 0x000000050a007c0c */ /* 0x000fe2000bf05270 */
[-C--:B--2---:R-:W-:Y:S02]  /*0800*/  IMAD R16, R20, R19.reuse, R16 ;  /* 0x0000001314107224 */ /* 0x084fe400078e0210 */
[----:B---3--:R-:W-:-:S03]  /*0810*/  IMAD R6, R18, R19, R6 ;  /* 0x0000001312067224 */ /* 0x008fc600078e0206 */
[----:B------:R-:W-:Y:S02]  /*0820*/  PRMT R16, R16, 0x9910, RZ ;  /* 0x0000991010107816 */ /* 0x000fe400000000ff */
[----:B-1----:R-:W-:-:S03]  /*0830*/  PRMT R2, R6, 0x9910, RZ ;  /* 0x0000991006027816 */ /* 0x002fc600000000ff */
[----:B------:R-:W-:-:S04]  /*0840*/  IMAD.MOV.U32 R6, RZ, RZ, R16 ;  /* 0x000000ffff067224 */ /* 0x000fc800078e0010 */
[-C--:B----4-:R-:W-:Y:S02]  /*0850*/  IMAD R6, R25, R24.reuse, R6 ;  /* 0x0000001819067224 */ /* 0x090fe400078e0206 */
[----:B-----5:R-:W-:-:S03]  /*0860*/  IMAD R2, R17, R24, R2 ;  /* 0x0000001811027224 */ /* 0x020fc600078e0202 */
[----:B------:R-:W-:Y:S02]  /*0870*/  PRMT R6, R6, 0x9910, RZ ;  /* 0x0000991006067816 */ /* 0x000fe400000000ff */
[----:B------:R-:W-:-:S03]  /*0880*/  PRMT R3, R2, 0x9910, RZ ;  /* 0x0000991002037816 */ /* 0x000fc600000000ff */
[----:B------:R-:W-:-:S04]  /*0890*/  IMAD.MOV.U32 R2, RZ, RZ, R6 ;  /* 0x000000ffff027224 */ /* 0x000fc800078e0006 */
[-C--:B------:R-:W-:Y:S02]  /*08a0*/  IMAD R2, R27, R14.reuse, R2 ;  /* 0x0000000e1b027224 */ /* 0x080fe400078e0202 */
[----:B------:R-:W-:-:S03]  /*08b0*/  IMAD R3, R15, R14, R3 ;  /* 0x0000000e0f037224 */ /* 0x000fc600078e0203 */
[----:B------:R-:W-:Y:S02]  /*08c0*/  PRMT R2, R2, 0x9910, RZ ;  /* 0x0000991002027816 */ /* 0x000fe400000000ff */
[----:B------:R-:W-:-:S03]  /*08d0*/  PRMT R3, R3, 0x9910, RZ ;  /* 0x0000991003037816 */ /* 0x000fc600000000ff */
[-C--:B------:R-:W-:Y:S02]  /*08e0*/  IMAD R2, R26, R7.reuse, R2 ;  /* 0x000000071a027224 */ /* 0x080fe400078e0202 */
[----:B------:R-:W-:-:S03]  /*08f0*/  IMAD R3, R22, R7, R3 ;  /* 0x0000000716037224 */ /* 0x000fc600078e0203 */
[----:B------:R-:W-:Y:S02]  /*0900*/  PRMT R2, R2, 0x9910, RZ ;  /* 0x0000991002027816 */ /* 0x000fe400000000ff */
[----:B------:R-:W-:-:S03]  /*0910*/  PRMT R3, R3, 0x9910, RZ ;  /* 0x0000991003037816 */ /* 0x000fc600000000ff */
[-C--:B------:R-:W-:Y:S02]  /*0920*/  IMAD R2, R29, R8.reuse, R2 ;  /* 0x000000081d027224 */ /* 0x080fe400078e0202 */
[----:B------:R-:W-:-:S03]  /*0930*/  IMAD R3, R28, R8, R3 ;  /* 0x000000081c037224 */ /* 0x000fc600078e0203 */
[----:B------:R-:W-:Y:S02]  /*0940*/  PRMT R9, R2, 0x7610, R9 ;  /* 0x0000761002097816 */ /* 0x000fe40000000009 */
[----:B------:R-:W-:Y:S01]  /*0950*/  PRMT R8, R3, 0x7610, R8 ;  /* 0x0000761003087816 */ /* 0x000fe20000000008 */
[----:B------:R-:W-:Y:S06]  /*0960*/  @P0 BRA `(.L_x_5) ;  /* 0xfffffff800440947 */ /* 0x000fec000383ffff */
[----:B------:R-:W-:-:S07]  /*0970*/  IMAD.U32 R10, RZ, RZ, UR5 ;  /* 0x00000005ff0a7e24 */ /* 0x000fce000f8e00ff */
.L_x_4:
[----:B------:R-:W-:-:S09]  /*0980*/  UISETP.NE.AND UP1, UPT, UR8, URZ, UPT ;  /* 0x000000ff0800728c */ /* 0x000fd2000bf25270 */
[----:B------:R-:W-:Y:S05]  /*0990*/  BRA.U !UP1, `(.L_x_6) ;  /* 0x00000009093c7547 */ /* 0x000fea000b800000 */
[----:B------:R-:W-:Y:S02]  /*09a0*/  UIADD3 UR9, UPT, UPT, UR8, -0x1, URZ ;  /* 0xffffffff08097890 */ /* 0x000fe4000fffe0ff */
[----:B------:R-:W-:Y:S02]  /*09b0*/  ULOP3.LUT UP2, UR10, UR6, 0x3, URZ, 0xc0, !UPT ;  /* 0x00000003060a7892 */ /* 0x000fe4000f84c0ff */
[----:B------:R-:W-:-:S09]  /*09c0*/  UISETP.GE.U32.AND UP1, UPT, UR9, 0x3, UPT ;  /* 0x000000030900788c */ /* 0x000fd2000bf26070 */
[----:B------:R-:W-:Y:S05]  /*09d0*/  BRA.U !UP1, `(.L_x_7) ;  /* 0x0000000509187547 */ /* 0x000fea000b800000 */
[----:B------:R-:W0:Y:S01]  /*09e0*/  LDCU UR9, c[0x0][0x388] ;  /* 0x00007100ff0977ac */ /* 0x000e220008000800 */
[----:B------:R-:W-:Y:S01]  /*09f0*/  IMAD.IADD R15, R13, 0x1, R10 ;  /* 0x000000010d0f7824 */ /* 0x000fe200078e020a */
[----:B------:R-:W1:Y:S01]  /*0a00*/  LDC.64 R20, c[0x0][0x390] ;  /* 0x0000e400ff147b82 */ /* 0x000e620000000a00 */
[----:B------:R-:W-:Y:S01]  /*0a10*/  VIADD R19, R10, UR15 ;  /* 0x0000000f0a137c36 */ /* 0x000fe20008000000 */
[----:B------:R-:W2:Y:S02]  /*0a20*/  LDCU.64 UR20, c[0x0][0x380] ;  /* 0x00007000ff1477ac */ /* 0x000ea40008000a00 */
[----:B------:R-:W-:Y:S01]  /*0a30*/  VIMNMX R4, PT, PT, RZ, R15, !PT ;  /* 0x0000000fff047248 */ /* 0x000fe20007fe0100 */
[----:B------:R-:W3:Y:S01]  /*0a40*/  LDCU.128 UR16, c[0x0][0x390] ;  /* 0x00007200ff1077ac */ /* 0x000ee20008000c00 */
[----:B------:R-:W-:Y:S02]  /*0a50*/  VIADDMNMX R6, R15, 0x1, RZ, !PT ;  /* 0x000000010f067846 */ /* 0x000fe400078001ff */
[----:B------:R-:W4:Y:S01]  /*0a60*/  LDC.64 R2, c[0x0][0x398] ;  /* 0x0000e600ff027b82 */ /* 0x000f220000000a00 */
[----:B------:R-:W-:-:S02]  /*0a70*/  VIMNMX R5, PT, PT, R4, UR7, PT ;  /* 0x0000000704057c48 */ /* 0x000fc4000bfe0100 */
[----:B------:R-:W-:-:S03]  /*0a80*/  VIMNMX R7, PT, PT, R6, UR7, PT ;  /* 0x0000000706077c48 */ /* 0x000fc6000bfe0100 */
[----:B0-----:R-:W-:-:S05]  /*0a90*/  IMAD R5, R12, UR9, R5 ;  /* 0x000000090c057c24 */ /* 0x001fca000f8e0205 */
[----:B--2---:R-:W-:Y:S01]  /*0aa0*/  IADD3 R4, P0, PT, R5, UR20, RZ ;  /* 0x0000001405047c10 */ /* 0x004fe2000ff1e0ff */
[----:B-1----:R-:W-:-:S03]  /*0ab0*/  IMAD.WIDE.U32 R20, R19, 0x4, R20 ;  /* 0x0000000413147825 */ /* 0x002fc600078e0014 */
[----:B------:R-:W-:Y:S02]  /*0ac0*/  LEA.HI.X.SX32 R5, R5, UR21, 0x1, P0 ;  /* 0x0000001505057c11 */ /* 0x000fe400080f0eff */
[----:B------:R-:W-:Y:S01]  /*0ad0*/  IADD3 R14, P0, PT, R10, UR15, RZ ;  /* 0x0000000f0a0e7c10 */ /* 0x000fe2000ff1e0ff */
[----:B------:R-:W-:Y:S01]  /*0ae0*/  IMAD R7, R12, UR9, R7 ;  /* 0x000000090c077c24 */ /* 0x000fe2000f8e0207 */
[----:B------:R-:W2:Y:S03]  /*0af0*/  LDG.E.U8 R17, desc[UR12][R20.64] ;  /* 0x0000000c14117981 */ /* 0x000ea6000c1e1100 */
[----:B------:R-:W-:Y:S01]  /*0b00*/  IMAD.X R25, RZ, RZ, RZ, P0 ;  /* 0x000000ffff197224 */ /* 0x000fe200000e06ff */
[----:B------:R0:W2:Y:S01]  /*0b10*/  LDG.E.U8 R16, desc[UR12][R4.64] ;  /* 0x0000000c04107981 */ /* 0x0000a2000c1e1100 */
[----:B----4-:R-:W-:Y:S01]  /*0b20*/  IMAD.WIDE.U32 R18, R19, 0x4, R2 ;  /* 0x0000000413127825 */ /* 0x010fe200078e0002 */
[----:B------:R-:W-:-:S02]  /*0b30*/  VIADDMNMX R3, R15, 0x2, RZ, !PT ;  /* 0x000000020f037846 */ /* 0x000fc400078001ff */
[C---:B------:R-:W-:Y:S01]  /*0b40*/  SHF.L.U64.HI R22, R14.reuse, 0x2, R25 ;  /* 0x000000020e167819 */ /* 0x040fe20000010219 */
[----:B------:R-:W-:Y:S01]  /*0b50*/  IMAD.SHL.U32 R14, R14, 0x4, RZ ;  /* 0x000000040e0e7824 */ /* 0x000fe200078e00ff */
[----:B------:R-:W-:Y:S01]  /*0b60*/  VIMNMX R25, PT, PT, R3, UR7, PT ;  /* 0x0000000703197c48 */ /* 0x000fe2000bfe0100 */
[----:B------:R-:W4:Y:S01]  /*0b70*/  LDG.E.U8 R19, desc[UR12][R18.64] ;  /* 0x0000000c12137981 */ /* 0x000f22000c1e1100 */
[C---:B------:R-:W-:Y:S02]  /*0b80*/  IADD3 R6, P2, PT, R7.reuse, UR20, RZ ;  /* 0x0000001407067c10 */ /* 0x040fe4000ff5e0ff */
[----:B---3--:R-:W-:Y:S01]  /*0b90*/  IADD3 R2, P0, PT, R14, UR16, RZ ;  /* 0x000000100e027c10 */ /* 0x008fe2000ff1e0ff */
[----:B------:R-:W-:Y:S01]  /*0ba0*/  IMAD R25, R12, UR9, R25 ;  /* 0x000000090c197c24 */ /* 0x000fe2000f8e0219 */
[----:B0-----:R-:W-:Y:S02]  /*0bb0*/  IADD3 R4, P1, PT, R14, UR18, RZ ;  /* 0x000000120e047c10 */ /* 0x001fe4000ff3e0ff */
[----:B------:R-:W-:-:S02]  /*0bc0*/  LEA.HI.X.SX32 R7, R7, UR21, 0x1, P2 ;  /* 0x0000001507077c11 */ /* 0x000fc400090f0eff */
[C---:B------:R-:W-:Y:S02]  /*0bd0*/  IADD3.X R3, PT, PT, R22.reuse, UR17, RZ, P0, !PT ;  /* 0x0000001116037c10 */ /* 0x040fe400087fe4ff */
[----:B------:R-:W-:Y:S01]  /*0be0*/  IADD3.X R5, PT, PT, R22, UR19, RZ, P1, !PT ;  /* 0x0000001316057c10 */ /* 0x000fe20008ffe4ff */
[----:B------:R0:W3:Y:S01]  /*0bf0*/  LDG.E.U8 R21, desc[UR12][R6.64] ;  /* 0x0000000c06157981 */ /* 0x0000e2000c1e1100 */
[----:B------:R-:W-:Y:S02]  /*0c00*/  IADD3 R14, P0, PT, R25, UR20, RZ ;  /* 0x00000014190e7c10 */ /* 0x000fe4000ff1e0ff */
[----:B------:R-:W-:Y:S01]  /*0c10*/  VIADDMNMX R22, R15, 0x3, RZ, !PT ;  /* 0x000000030f167846 */ /* 0x000fe200078001ff */
[----:B------:R-:W3:Y:S01]  /*0c20*/  LDG.E.U8 R20, desc[UR12][R2.64+0x4] ;  /* 0x0000040c02147981 */ /* 0x000ee2000c1e1100 */
[----:B------:R-:W-:Y:S02]  /*0c30*/  LEA.HI.X.SX32 R15, R25, UR21, 0x1, P0 ;  /* 0x00000015190f7c11 */ /* 0x000fe400080f0eff */
[----:B------:R-:W-:Y:S01]  /*0c40*/  VIMNMX R25, PT, PT, R22, UR7, PT ;  /* 0x0000000716197c48 */ /* 0x000fe2000bfe0100 */
[----:B------:R-:W5:Y:S04]  /*0c50*/  LDG.E.U8 R18, desc[UR12][R4.64+0x4] ;  /* 0x0000040c04127981 */ /* 0x000f68000c1e1100 */
[----:B------:R-:W-:Y:S01]  /*0c60*/  IMAD R25, R12, UR9, R25 ;  /* 0x000000090c197c24 */ /* 0x000fe2000f8e0219 */
[----:B------:R-:W5:Y:S04]  /*0c70*/  LDG.E.U8 R15, desc[UR12][R14.64] ;  /* 0x0000000c0e0f7981 */ /* 0x000f68000c1e1100 */
[----:B------:R-:W5:Y:S01]  /*0c80*/  LDG.E.U8 R24, desc[UR12][R2.64+0x8] ;  /* 0x0000080c02187981 */ /* 0x000f62000c1e1100 */
[----:B0-----:R-:W-:-:S03]  /*0c90*/  IADD3 R6, P0, PT, R25, UR20, RZ ;  /* 0x0000001419067c10 */ /* 0x001fc6000ff1e0ff */
[----:B------:R-:W5:Y:S01]  /*0ca0*/  LDG.E.U8 R22, desc[UR12][R4.64+0x8] ;  /* 0x0000080c04167981 */ /* 0x000f62000c1e1100 */
[----:B------:R-:W-:-:S03]  /*0cb0*/  LEA.HI.X.SX32 R7, R25, UR21, 0x1, P0 ;  /* 0x0000001519077c11 */ /* 0x000fc600080f0eff */
[----:B------:R0:W5:Y:S04]  /*0cc0*/  LDG.E.U8 R25, desc[UR12][R2.64+0xc] ;  /* 0x00000c0c02197981 */ /* 0x000168000c1e1100 */
[----:B------:R-:W5:Y:S04]  /*0cd0*/  LDG.E.U8 R6, desc[UR12][R6.64] ;  /* 0x0000000c06067981 */ /* 0x000f68000c1e1100 */
[----:B------:R-:W5:Y:S01]  /*0ce0*/  LDG.E.U8 R27, desc[UR12][R4.64+0xc] ;  /* 0x00000c0c041b7981 */ /* 0x000f62000c1e1100 */
[----:B------:R-:W-:Y:S02]  /*0cf0*/  PRMT R9, R9, 0x9910, RZ ;  /* 0x0000991009097816 */ /* 0x000fe400000000ff */
[----:B------:R-:W-:-:S03]  /*0d00*/  PRMT R26, R8, 0x9910, RZ ;  /* 0x00009910081a7816 */ /* 0x000fc600000000ff */
[----:B------:R-:W-:Y:S02]  /*0d10*/  IMAD.MOV.U32 R8, RZ, RZ, R9 ;  /* 0x000000ffff087224 */ /* 0x000fe400078e0009 */
[----:B------:R-:W-:Y:S02]  /*0d20*/  IMAD.MOV.U32 R9, RZ, RZ, R26 ;  /* 0x000000ffff097224 */ /* 0x000fe400078e001a */
[----:B------:R-:W-:Y:S02]  /*0d30*/  VIADD R10, R10, 0x4 ;  /* 0x000000040a0a7836 */ /* 0x000fe40000000000 */
[-C--:B--2---:R-:W-:Y:S02]  /*0d40*/  IMAD R8, R17, R16.reuse, R8 ;  /* 0x0000001011087224 */ /* 0x084fe400078e0208 */
[----:B----4-:R-:W-:-:S03]  /*0d50*/  IMAD R9, R19, R16, R9 ;  /* 0x0000001013097224 */ /* 0x010fc600078e0209 */
[----:B0-----:R-:W-:Y:S02]  /*0d60*/  PRMT R2, R8, 0x9910, RZ ;  /* 0x0000991008027816 */ /* 0x001fe400000000ff */
[----:B------:R-:W-:-:S03]  /*0d70*/  PRMT R3, R9, 0x9910, RZ ;  /* 0x0000991009037816 */ /* 0x000fc600000000ff */
[-C--:B---3--:R-:W-:Y:S02]  /*0d80*/  IMAD R2, R20, R21.reuse, R2 ;  /* 0x0000001514027224 */ /* 0x088fe400078e0202 */
[----:B-----5:R-:W-:-:S03]  /*0d90*/  IMAD R3, R18, R21, R3 ;  /* 0x0000001512037224 */ /* 0x020fc600078e0203 */
        /* <DEDUP_REMOVED lines=9> */
[----:B------:R-:W-:-:S07]  /*0e30*/  PRMT R8, R3, 0x7610, R8 ;  /* 0x0000761003087816 */ /* 0x000fce0000000008 */
.L_x_7:
[----:B------:R-:W-:Y:S05]  /*0e40*/  BRA.U !UP2, `(.L_x_6) ;  /* 0x000000050a107547 */ /* 0x000fea000b800000 */
[----:B------:R-:W-:Y:S02]  /*0e50*/  UISETP.NE.AND UP1, UPT, UR10, 0x1, UPT ;  /* 0x000000010a00788c */ /* 0x000fe4000bf25270 */
[----:B------:R-:W-:-:S04]  /*0e60*/  ULOP3.LUT UR6, UR6, 0x1, URZ, 0xc0, !UPT ;  /* 0x0000000106067892 */ /* 0x000fc8000f8ec0ff */
[----:B------:R-:W-:-:S03]  /*0e70*/  UISETP.NE.U32.AND UP2, UPT, UR6, 0x1, UPT ;  /* 0x000000010600788c */ /* 0x000fc6000bf45070 */
[----:B------:R-:W-:Y:S08]  /*0e80*/  BRA.U !UP1, `(.L_x_8) ;  /* 0x0000000109b07547 */ /* 0x000ff0000b800000 */
        /* <DEDUP_REMOVED lines=9> */
[----:B------:R-:W-:-:S05]  /*0f20*/  VIMNMX R7, PT, PT, R6, UR7, PT ;  /* 0x0000000706077c48 */ /* 0x000fca000bfe0100 */
[----:B0-----:R-:W-:-:S05]  /*0f30*/  IMAD R7, R12, UR6, R7 ;  /* 0x000000060c077c24 */ /* 0x001fca000f8e0207 */
[C---:B--2---:R-:W-:Y:S02]  /*0f40*/  IADD3 R6, P0, PT, R7.reuse, UR10, RZ ;  /* 0x0000000a07067c10 */ /* 0x044fe4000ff1e0ff */
[----:B------:R-:W-:Y:S02]  /*0f50*/  VIMNMX R21, PT, PT, R14, UR7, PT ;  /* 0x000000070e157c48 */ /* 0x000fe4000bfe0100 */
[----:B------:R-:W-:Y:S02]  /*0f60*/  LEA.HI.X.SX32 R7, R7, UR11, 0x1, P0 ;  /* 0x0000000b07077c11 */ /* 0x000fe400080f0eff */
[----:B------:R-:W-:Y:S01]  /*0f70*/  IADD3 R16, P0, PT, R10, UR15, RZ ;  /* 0x0000000f0a107c10 */ /* 0x000fe2000ff1e0ff */
[----:B-1----:R-:W-:Y:S02]  /*0f80*/  IMAD.WIDE.U32 R4, R15, 0x4, R4 ;  /* 0x000000040f047825 */ /* 0x002fe400078e0004 */
[----:B------:R-:W2:Y:S02]  /*0f90*/  LDG.E.U8 R6, desc[UR12][R6.64] ;  /* 0x0000000c06067981 */ /* 0x000ea4000c1e1100 */
[----:B------:R-:W-:-:S02]  /*0fa0*/  IMAD.X R17, RZ, RZ, RZ, P0 ;  /* 0x000000ffff117224 */ /* 0x000fc400000e06ff */
[----:B----4-:R-:W-:Y:S01]  /*0fb0*/  IMAD.WIDE.U32 R2, R15, 0x4, R2 ;  /* 0x000000040f027825 */ /* 0x010fe200078e0002 */
[----:B------:R-:W2:Y:S02]  /*0fc0*/  LDG.E.U8 R5, desc[UR12][R4.64] ;  /* 0x0000000c04057981 */ /* 0x000ea4000c1e1100 */
[C---:B------:R-:W-:Y:S01]  /*0fd0*/  SHF.L.U64.HI R19, R16.reuse, 0x2, R17 ;  /* 0x0000000210137819 */ /* 0x040fe20000010211 */
[----:B------:R-:W-:Y:S02]  /*0fe0*/  IMAD.SHL.U32 R18, R16, 0x4, RZ ;  /* 0x0000000410127824 */ /* 0x000fe400078e00ff */
[----:B------:R-:W-:Y:S01]  /*0ff0*/  IMAD R21, R12, UR6, R21 ;  /* 0x000000060c157c24 */ /* 0x000fe2000f8e0215 */
[----:B------:R0:W4:Y:S02]  /*1000*/  LDG.E.U8 R3, desc[UR12][R2.64] ;  /* 0x0000000c02037981 */ /* 0x000124000c1e1100 */
[----:B---3--:R-:W-:Y:S02]  /*1010*/  IADD3 R14, P0, PT, R18, UR16, RZ ;  /* 0x00000010120e7c10 */ /* 0x008fe4000ff1e0ff */
[----:B------:R-:W-:-:S02]  /*1020*/  IADD3 R16, P2, PT, R21, UR10, RZ ;  /* 0x0000000a15107c10 */ /* 0x000fc4000ff5e0ff */
[----:B------:R-:W-:Y:S02]  /*1030*/  IADD3 R18, P1, PT, R18, UR18, RZ ;  /* 0x0000001212127c10 */ /* 0x000fe4000ff3e0ff */
[----:B------:R-:W-:Y:S02]  /*1040*/  IADD3.X R15, PT, PT, R19, UR17, RZ, P0, !PT ;  /* 0x00000011130f7c10 */ /* 0x000fe400087fe4ff */
[----:B------:R-:W-:Y:S02]  /*1050*/  LEA.HI.X.SX32 R17, R21, UR11, 0x1, P2 ;  /* 0x0000000b15117c11 */ /* 0x000fe400090f0eff */
[----:B------:R-:W-:Y:S01]  /*1060*/  IADD3.X R19, PT, PT, R19, UR19, RZ, P1, !PT ;  /* 0x0000001313137c10 */ /* 0x000fe20008ffe4ff */
[----:B------:R-:W3:Y:S04]  /*1070*/  LDG.E.U8 R14, desc[UR12][R14.64+0x4] ;  /* 0x0000040c0e0e7981 */ /* 0x000ee8000c1e1100 */
[----:B------:R-:W3:Y:S04]  /*1080*/  LDG.E.U8 R17, desc[UR12][R16.64] ;  /* 0x0000000c10117981 */ /* 0x000ee8000c1e1100 */
[----:B------:R-:W5:Y:S01]  /*1090*/  LDG.E.U8 R18, desc[UR12][R18.64+0x4] ;  /* 0x0000040c12127981 */ /* 0x000f62000c1e1100 */
[----:B0-----:R-:W-:-:S02]  /*10a0*/  PRMT R2, R9, 0x9910, RZ ;  /* 0x0000991009027816 */ /* 0x001fc400000000ff */
[----:B------:R-:W-:Y:S01]  /*10b0*/  PRMT R4, R8, 0x9910, RZ ;  /* 0x0000991008047816 */ /* 0x000fe200000000ff */
[----:B------:R-:W-:Y:S02]  /*10c0*/  VIADD R10, R10, 0x2 ;  /* 0x000000020a0a7836 */ /* 0x000fe40000000000 */
[-C--:B--2---:R-:W-:Y:S02]  /*10d0*/  IMAD R2, R5, R6.reuse, R2 ;  /* 0x0000000605027224 */ /* 0x084fe400078e0202 */
[----:B----4-:R-:W-:-:S03]  /*10e0*/  IMAD R3, R3, R6, R4 ;  /* 0x0000000603037224 */ /* 0x010fc600078e0204 */
[----:B------:R-:W-:Y:S02]  /*10f0*/  PRMT R2, R2, 0x9910, RZ ;  /* 0x0000991002027816 */ /* 0x000fe400000000ff */
[----:B------:R-:W-:-:S03]  /*1100*/  PRMT R3, R3, 0x9910, RZ ;  /* 0x0000991003037816 */ /* 0x000fc600000000ff */
[-C--:B---3--:R-:W-:Y:S02]  /*1110*/  IMAD R2, R14, R17.reuse, R2 ;  /* 0x000000110e027224 */ /* 0x088fe400078e0202 */
[----:B-----5:R-:W-:-:S03]  /*1120*/  IMAD R3, R18, R17, R3 ;  /* 0x0000001112037224 */ /* 0x020fc600078e0203 */
[----:B------:R-:W-:Y:S02]  /*1130*/  PRMT R9, R2, 0x7610, R9 ;  /* 0x0000761002097816 */ /* 0x000fe40000000009 */
[----:B------:R-:W-:-:S07]  /*1140*/  PRMT R8, R3, 0x7610, R8 ;  /* 0x0000761003087816 */ /* 0x000fce0000000008 */
.L_x_8:
[----:B------:R-:W-:Y:S05]  /*1150*/  BRA.U UP2, `(.L_x_6) ;  /* 0x00000001024c7547 */ /* 0x000fea000b800000 */
[----:B------:R-:W0:Y:S01]  /*1160*/  LDCU UR6, c[0x0][0x388] ;  /* 0x00007100ff0677ac */ /* 0x000e220008000800 */
[----:B------:R-:W1:Y:S01]  /*1170*/  LDC.64 R4, c[0x0][0x390] ;  /* 0x0000e400ff047b82 */ /* 0x000e620000000a00 */
[----:B------:R-:W-:Y:S01]  /*1180*/  VIADDMNMX R6, R13, R10, RZ, !PT ;  /* 0x0000000a0d067246 */ /* 0x000fe200078001ff */
[----:B------:R-:W-:Y:S01]  /*1190*/  VIADD R15, R10, UR15 ;  /* 0x0000000f0a0f7c36 */ /* 0x000fe20008000000 */
[----:B------:R-:W2:Y:S02]  /*11a0*/  LDCU.64 UR10, c[0x0][0x380] ;  /* 0x00007000ff0a77ac */ /* 0x000ea40008000a00 */
[----:B------:R-:W-:-:S03]  /*11b0*/  VIMNMX R7, PT, PT, R6, UR7, PT ;  /* 0x0000000706077c48 */ /* 0x000fc6000bfe0100 */
[----:B------:R-:W3:Y:S02]  /*11c0*/  LDC.64 R2, c[0x0][0x398] ;  /* 0x0000e600ff027b82 */ /* 0x000ee40000000a00 */
[----:B0-----:R-:W-:-:S05]  /*11d0*/  IMAD R7, R12, UR6, R7 ;  /* 0x000000060c077c24 */ /* 0x001fca000f8e0207 */
[----:B--2---:R-:W-:Y:S01]  /*11e0*/  IADD3 R6, P0, PT, R7, UR10, RZ ;  /* 0x0000000a07067c10 */ /* 0x004fe2000ff1e0ff */
[----:B-1----:R-:W-:-:S03]  /*11f0*/  IMAD.WIDE.U32 R4, R15, 0x4, R4 ;  /* 0x000000040f047825 */ /* 0x002fc600078e0004 */
[----:B------:R-:W-:-:S03]  /*1200*/  LEA.HI.X.SX32 R7, R7, UR11, 0x1, P0 ;  /* 0x0000000b07077c11 */ /* 0x000fc600080f0eff */
[----:B------:R-:W2:Y:S01]  /*1210*/  LDG.E.U8 R4, desc[UR12][R4.64] ;  /* 0x0000000c04047981 */ /* 0x000ea2000c1e1100 */
[----:B---3--:R-:W-:-:S03]  /*1220*/  IMAD.WIDE.U32 R2, R15, 0x4, R2 ;  /* 0x000000040f027825 */ /* 0x008fc600078e0002 */
[----:B------:R-:W2:Y:S04]  /*1230*/  LDG.E.U8 R7, desc[UR12][R6.64] ;  /* 0x0000000c06077981 */ /* 0x000ea8000c1e1100 */
[----:B------:R-:W3:Y:S01]  /*1240*/  LDG.E.U8 R2, desc[UR12][R2.64] ;  /* 0x0000000c02027981 */ /* 0x000ee2000c1e1100 */
[----:B------:R-:W-:Y:S02]  /*1250*/  PRMT R9, R9, 0x9910, RZ ;  /* 0x0000991009097816 */ /* 0x000fe400000000ff */
[----:B------:R-:W-:-:S03]  /*1260*/  PRMT R8, R8, 0x9910, RZ ;  /* 0x0000991008087816 */ /* 0x000fc600000000ff */
[-C--:B--2---:R-:W-:Y:S02]  /*1270*/  IMAD R9, R4, R7.reuse, R9 ;  /* 0x0000000704097224 */ /* 0x084fe400078e0209 */
[----:B---3--:R-:W-:-:S07]  /*1280*/  IMAD R8, R2, R7, R8 ;  /* 0x0000000702087224 */ /* 0x008fce00078e0208 */
.L_x_6:
[----:B------:R-:W-:Y:S05]  /*1290*/  BRA.U UP0, `(.L_x_9) ;  /* 0xffffffed00c47547 */ /* 0x000fea000b83ffff */
[----:B------:R-:W-:Y:S02]  /*12a0*/  LOP3.LUT R5, R9, 0xff, RZ, 0xc0, !PT ;  /* 0x000000ff09057812 */ /* 0x000fe400078ec0ff */
[----:B------:R-:W-:-:S05]  /*12b0*/  LOP3.LUT R8, R8, 0xff, RZ, 0xc0, !PT ;  /* 0x000000ff08087812 */ /* 0x000fca00078ec0ff */
[----:B------:R-:W-:-:S07]  /*12c0*/  IMAD.IADD R5, R5, 0x1, R8 ;  /* 0x0000000105057824 */ /* 0x000fce00078e0208 */
.L_x_3:
[----:B------:R-:W0:Y:S01]  /*12d0*/  LDC.64 R2, c[0x0][0x3a8] ;  /* 0x0000ea00ff027b82 */ /* 0x000e220000000a00 */
[----:B------:R-:W1:Y:S02]  /*12e0*/  LDCU UR4, c[0x0][0x388] ;  /* 0x00007100ff0477ac */ /* 0x000e640008000800 */
[----:B-1----:R-:W-:-:S04]  /*12f0*/  IMAD R11, R0, UR4, R11 ;  /* 0x00000004000b7c24 */ /* 0x002fc8000f8e020b */
[----:B0-----:R-:W-:-:S05]  /*1300*/  IMAD.WIDE R2, R11, 0x4, R2 ;  /* 0x000000040b027825 */ /* 0x001fca00078e0202 */
[----:B------:R-:W-:Y:S01]  /*1310*/  STG.E desc[UR12][R2.64], R5 ;  /* 0x0000000502007986 */ /* 0x000fe2000c10190c */
[----:B------:R-:W-:Y:S05]  /*1320*/  EXIT ;  /* 0x000000000000794d */ /* 0x000fea0003800000 */
.L_x_10:
        /* <DEDUP_REMOVED lines=13> */
.L_x_14:


//--------------------- .text._Z21convertRgb2GrayKernelP6uchar3iiPh --------------------------
	.section	.text._Z21convertRgb2GrayKernelP6uchar3iiPh,"ax",@progbits
	.align	128
        .global         _Z21convertRgb2GrayKernelP6uchar3iiPh
        .type           _Z21convertRgb2GrayKernelP6uchar3iiPh,@function
        .size           _Z21convertRgb2GrayKernelP6uchar3iiPh,(.L_x_15 - _Z21convertRgb2GrayKernelP6uchar3iiPh)
        .other          _Z21convertRgb2GrayKernelP6uchar3iiPh,@"STO_CUDA_ENTRY STV_DEFAULT"
_Z21convertRgb2GrayKernelP6uchar3iiPh:
.text._Z21convertRgb2GrayKernelP6uchar3iiPh:
        /* <DEDUP_REMOVED lines=15> */
[----:B------:R-:W-:Y:S01]  /*00f0*/  IMAD R11, R5, UR6, R0 ;  /* 0x00000006050b7c24 */ /* 0x000fe2000f8e0200 */
[----:B------:R-:W-:Y:S01]  /*0100*/  UMOV UR8, 0xeb851eb8 ;  /* 0xeb851eb800087882 */ /* 0x000fe20000000000 */
[----:B------:R-:W-:Y:S01]  /*0110*/  UMOV UR9, 0x3fe2b851 ;  /* 0x3fe2b85100097882 */ /* 0x000fe20000000000 */
[----:B------:R-:W2:Y:S01]  /*0120*/  LDCU.64 UR10, c[0x0][0x390] ;  /* 0x00007200ff0a77ac */ /* 0x000ea20008000a00 */
[----:B0-----:R-:W-:-:S05]  /*0130*/  IMAD.WIDE R2, R11, 0x3, R2 ;  /* 0x000000030b027825 */ /* 0x001fca00078e0202 */
[----:B-1----:R-:W3:Y:S04]  /*0140*/  LDG.E.U8 R10, desc[UR4][R2.64+0x1] ;  /* 0x00000104020a7981 */ /* 0x002ee8000c1e1100 */
[----:B------:R-:W4:Y:S04]  /*0150*/  LDG.E.U8 R0, desc[UR4][R2.64] ;  /* 0x0000000402007981 */ /* 0x000f28000c1e1100 */
[----:B------:R2:W5:Y:S02]  /*0160*/  LDG.E.U8 R8, desc[UR4][R2.64+0x2] ;  /* 0x0000020402087981 */ /* 0x000564000c1e1100 */
[----:B--2---:R-:W-:-:S04]  /*0170*/  IADD3 R2, P0, PT, R11, UR10, RZ ;  /* 0x0000000a0b027c10 */ /* 0x004fc8000ff1e0ff */
[----:B------:R-:W-:Y:S01]  /*0180*/  LEA.HI.X.SX32 R3, R11, UR11, 0x1, P0 ;  /* 0x0000000b0b037c11 */ /* 0x000fe200080f0eff */
[----:B---3--:R-:W0:Y:S08]  /*0190*/  I2F.F64.U16 R6, R10 ;  /* 0x0000000a00067312 */ /* 0x008e300000101800 */
[----:B----4-:R-:W1:Y:S01]  /*01a0*/  I2F.F64.U16 R4, R0 ;  /* 0x0000000000047312 */ /* 0x010e620000101800 */
[----:B0-----:R-:W-:-:S07]  /*01b0*/  DMUL R6, R6, UR8 ;  /* 0x0000000806067c28 */ /* 0x001fce0008000000 */
[----:B-----5:R-:W0:Y:S01]  /*01c0*/  I2F.F64.U16 R8, R8 ;  /* 0x0000000800087312 */ /* 0x020e220000101800 */
[----:B------:R-:W-:Y:S01]  /*01d0*/  UMOV UR8, 0xe5604189 ;  /* 0xe560418900087882 */ /* 0x000fe20000000000 */
[----:B------:R-:W-:Y:S02]  /*01e0*/  UMOV UR9, 0x3fd322d0 ;  /* 0x3fd322d000097882 */ /* 0x000fe40000000000 */
[----:B-1----:R-:W-:Y:S01]  /*01f0*/  DFMA R4, R4, UR8, R6 ;  /* 0x0000000804047c2b */ /* 0x002fe20008000006 */
[----:B------:R-:W-:Y:S01]  /*0200*/  UMOV UR8, 0x9fbe76c9 ;  /* 0x9fbe76c900087882 */ /* 0x000fe20000000000 */
[----:B------:R-:W-:-:S06]  /*0210*/  UMOV UR9, 0x3fbd2f1a ;  /* 0x3fbd2f1a00097882 */ /* 0x000fcc0000000000 */
[----:B0-----:R-:W-:-:S10]  /*0220*/  DFMA R4, R8, UR8, R4 ;  /* 0x0000000808047c2b */ /* 0x001fd40008000004 */
[----:B------:R-:W0:Y:S02]  /*0230*/  F2I.U32.F64.TRUNC R5, R4 ;  /* 0x0000000400057311 */ /* 0x000e24000030d000 */
[----:B0-----:R-:W-:Y:S01]  /*0240*/  STG.E.U8 desc[UR4][R2.64], R5 ;  /* 0x0000000502007986 */ /* 0x001fe2000c101104 */
[----:B------:R-:W-:Y:S05]  /*0250*/  EXIT ;  /* 0x000000000000794d */ /* 0x000fea0003800000 */
.L_x_11:
        /* <DEDUP_REMOVED lines=10> */
.L_x_15:


//--------------------- .nv.shared.reserved.0     --------------------------
	.section	.nv.shared.reserved.0,"aw",@nobits
	.weak		__nv_reservedSMEM_offset_0_alias
	.size		__nv_reservedSMEM_offset_0_alias, 0, 64
	.other		__nv_reservedSMEM_offset_0_alias,@"STO_CUDA_RESERVED_SHARED STV_DEFAULT"
__nv_reservedSMEM_offset_0_alias:
	.zero		0
	.zero		64


//--------------------- .nv.constant0._Z16seamRemoveKernelP6uchar3PhiiPiS0_S1_ --------------------------
	.section	.nv.constant0._Z16seamRemoveKernelP6uchar3PhiiPiS0_S1_,"a",@progbits
	.sectionflags	@""
	.align	4
.nv.constant0._Z16seamRemoveKernelP6uchar3PhiiPiS0_S1_:
	.zero		944


//--------------------- .nv.constant0._Z21calImportantMatKernelPiiiS_S_ --------------------------
	.section	.nv.constant0._Z21calImportantMatKernelPiiiS_S_,"a",@progbits
	.sectionflags	@""
	.align	4
.nv.constant0._Z21calImportantMatKernelPiiiS_S_:
	.zero		928


//--------------------- .nv.constant0._Z17convolutionKernelPhiiPiS0_iS0_ --------------------------
	.section	.nv.constant0._Z17convolutionKernelPhiiPiS0_iS0_,"a",@progbits
	.sectionflags	@""
	.align	4
.nv.constant0._Z17convolutionKernelPhiiPiS0_iS0_:
	.zero		944


//--------------------- .nv.constant0._Z21convertRgb2GrayKernelP6uchar3iiPh --------------------------
	.section	.nv.constant0._Z21convertRgb2GrayKernelP6uchar3iiPh,"a",@progbits
	.sectionflags	@""
	.align	4
.nv.constant0._Z21convertRgb2GrayKernelP6uchar3iiPh:
	.zero		920


//--------------------- SYMBOLS --------------------------

	.type		.nv.reservedSmem.offset0,@object
	.size		.nv.reservedSmem.offset0,0x4
